//
// Generated by NVIDIA NVVM Compiler
//
// Compiler Build ID: CL-36424714
// Cuda compilation tools, release 13.0, V13.0.88
// Based on NVVM 20.0.0
//

.version 9.0
.target sm_100
.address_size 64

	// .globl	_Z12assignKernelPiS_S_PdS0_ii

.visible .entry _Z12assignKernelPiS_S_PdS0_ii(
	.param .u64 .ptr .align 1 _Z12assignKernelPiS_S_PdS0_ii_param_0,
	.param .u64 .ptr .align 1 _Z12assignKernelPiS_S_PdS0_ii_param_1,
	.param .u64 .ptr .align 1 _Z12assignKernelPiS_S_PdS0_ii_param_2,
	.param .u64 .ptr .align 1 _Z12assignKernelPiS_S_PdS0_ii_param_3,
	.param .u64 .ptr .align 1 _Z12assignKernelPiS_S_PdS0_ii_param_4,
	.param .u32 _Z12assignKernelPiS_S_PdS0_ii_param_5,
	.param .u32 _Z12assignKernelPiS_S_PdS0_ii_param_6
)
{
	.reg .pred 	%p<26>;
	.reg .b32 	%r<74>;
	.reg .b64 	%rd<33>;
	.reg .b64 	%fd<117>;

	ld.param.u64 	%rd9, [_Z12assignKernelPiS_S_PdS0_ii_param_0];
	ld.param.u64 	%rd10, [_Z12assignKernelPiS_S_PdS0_ii_param_1];
	ld.param.u64 	%rd11, [_Z12assignKernelPiS_S_PdS0_ii_param_2];
	ld.param.u64 	%rd12, [_Z12assignKernelPiS_S_PdS0_ii_param_3];
	ld.param.u64 	%rd13, [_Z12assignKernelPiS_S_PdS0_ii_param_4];
	ld.param.u32 	%r24, [_Z12assignKernelPiS_S_PdS0_ii_param_5];
	ld.param.u32 	%r25, [_Z12assignKernelPiS_S_PdS0_ii_param_6];
	cvta.to.global.u64 	%rd1, %rd13;
	cvta.to.global.u64 	%rd2, %rd12;
	mov.u32 	%r26, %ctaid.x;
	mov.u32 	%r27, %ntid.x;
	mov.u32 	%r28, %tid.x;
	mad.lo.s32 	%r1, %r26, %r27, %r28;
	setp.ge.s32 	%p1, %r1, %r25;
	@%p1 bra 	$L__BB0_14;
	setp.lt.s32 	%p2, %r24, 1;
	@%p2 bra 	$L__BB0_13;
	cvta.to.global.u64 	%rd14, %rd9;
	mul.wide.s32 	%rd15, %r1, 4;
	add.s64 	%rd16, %rd14, %rd15;
	ld.global.u32 	%r33, [%rd16];
	cvt.rn.f64.s32 	%fd1, %r33;
	cvta.to.global.u64 	%rd17, %rd10;
	add.s64 	%rd18, %rd17, %rd15;
	ld.global.u32 	%r34, [%rd18];
	cvt.rn.f64.s32 	%fd2, %r34;
	and.b32  	%r2, %r24, 7;
	setp.lt.u32 	%p3, %r24, 8;
	mov.f64 	%fd114, 0d41DFFFFFFFC00000;
	mov.b32 	%r68, 0;
	@%p3 bra 	$L__BB0_5;
	and.b32  	%r68, %r24, 2147483640;
	add.s64 	%rd32, %rd2, 32;
	add.s64 	%rd31, %rd1, 32;
	mov.f64 	%fd114, 0d41DFFFFFFFC00000;
	mov.b32 	%r62, 0;
$L__BB0_4:
	.pragma "nounroll";
	ld.global.f64 	%fd12, [%rd32+-32];
	ld.global.f64 	%fd13, [%rd31+-32];
	sub.f64 	%fd14, %fd12, %fd1;
	sub.f64 	%fd15, %fd13, %fd2;
	mul.f64 	%fd16, %fd15, %fd15;
	fma.rn.f64 	%fd17, %fd14, %fd14, %fd16;
	setp.lt.f64 	%p4, %fd17, %fd114;
	selp.b32 	%r37, %r62, %r73, %p4;
	selp.f64 	%fd18, %fd17, %fd114, %p4;
	ld.global.f64 	%fd19, [%rd32+-24];
	ld.global.f64 	%fd20, [%rd31+-24];
	sub.f64 	%fd21, %fd19, %fd1;
	sub.f64 	%fd22, %fd20, %fd2;
	mul.f64 	%fd23, %fd22, %fd22;
	fma.rn.f64 	%fd24, %fd21, %fd21, %fd23;
	setp.lt.f64 	%p5, %fd24, %fd18;
	add.s32 	%r38, %r62, 1;
	selp.b32 	%r39, %r38, %r37, %p5;
	selp.f64 	%fd25, %fd24, %fd18, %p5;
	ld.global.f64 	%fd26, [%rd32+-16];
	ld.global.f64 	%fd27, [%rd31+-16];
	sub.f64 	%fd28, %fd26, %fd1;
	sub.f64 	%fd29, %fd27, %fd2;
	mul.f64 	%fd30, %fd29, %fd29;
	fma.rn.f64 	%fd31, %fd28, %fd28, %fd30;
	setp.lt.f64 	%p6, %fd31, %fd25;
	add.s32 	%r40, %r62, 2;
	selp.b32 	%r41, %r40, %r39, %p6;
	selp.f64 	%fd32, %fd31, %fd25, %p6;
	ld.global.f64 	%fd33, [%rd32+-8];
	ld.global.f64 	%fd34, [%rd31+-8];
	sub.f64 	%fd35, %fd33, %fd1;
	sub.f64 	%fd36, %fd34, %fd2;
	mul.f64 	%fd37, %fd36, %fd36;
	fma.rn.f64 	%fd38, %fd35, %fd35, %fd37;
	setp.lt.f64 	%p7, %fd38, %fd32;
	add.s32 	%r42, %r62, 3;
	selp.b32 	%r43, %r42, %r41, %p7;
	selp.f64 	%fd39, %fd38, %fd32, %p7;
	ld.global.f64 	%fd40, [%rd32];
	ld.global.f64 	%fd41, [%rd31];
	sub.f64 	%fd42, %fd40, %fd1;
	sub.f64 	%fd43, %fd41, %fd2;
	mul.f64 	%fd44, %fd43, %fd43;
	fma.rn.f64 	%fd45, %fd42, %fd42, %fd44;
	setp.lt.f64 	%p8, %fd45, %fd39;
	add.s32 	%r44, %r62, 4;
	selp.b32 	%r45, %r44, %r43, %p8;
	selp.f64 	%fd46, %fd45, %fd39, %p8;
	ld.global.f64 	%fd47, [%rd32+8];
	ld.global.f64 	%fd48, [%rd31+8];
	sub.f64 	%fd49, %fd47, %fd1;
	sub.f64 	%fd50, %fd48, %fd2;
	mul.f64 	%fd51, %fd50, %fd50;
	fma.rn.f64 	%fd52, %fd49, %fd49, %fd51;
	setp.lt.f64 	%p9, %fd52, %fd46;
	add.s32 	%r46, %r62, 5;
	selp.b32 	%r47, %r46, %r45, %p9;
	selp.f64 	%fd53, %fd52, %fd46, %p9;
	ld.global.f64 	%fd54, [%rd32+16];
	ld.global.f64 	%fd55, [%rd31+16];
	sub.f64 	%fd56, %fd54, %fd1;
	sub.f64 	%fd57, %fd55, %fd2;
	mul.f64 	%fd58, %fd57, %fd57;
	fma.rn.f64 	%fd59, %fd56, %fd56, %fd58;
	setp.lt.f64 	%p10, %fd59, %fd53;
	add.s32 	%r48, %r62, 6;
	selp.b32 	%r49, %r48, %r47, %p10;
	selp.f64 	%fd60, %fd59, %fd53, %p10;
	ld.global.f64 	%fd61, [%rd32+24];
	ld.global.f64 	%fd62, [%rd31+24];
	sub.f64 	%fd63, %fd61, %fd1;
	sub.f64 	%fd64, %fd62, %fd2;
	mul.f64 	%fd65, %fd64, %fd64;
	fma.rn.f64 	%fd66, %fd63, %fd63, %fd65;
	setp.lt.f64 	%p11, %fd66, %fd60;
	add.s32 	%r50, %r62, 7;
	selp.b32 	%r73, %r50, %r49, %p11;
	selp.f64 	%fd114, %fd66, %fd60, %p11;
	add.s64 	%rd32, %rd32, 64;
	add.s64 	%rd31, %rd31, 64;
	add.s32 	%r62, %r62, 8;
	setp.ne.s32 	%p12, %r62, %r68;
	@%p12 bra 	$L__BB0_4;
$L__BB0_5:
	setp.eq.s32 	%p13, %r2, 0;
	@%p13 bra 	$L__BB0_13;
	and.b32  	%r11, %r24, 3;
	setp.lt.u32 	%p14, %r2, 4;
	@%p14 bra 	$L__BB0_8;
	mul.wide.u32 	%rd19, %r68, 8;
	add.s64 	%rd20, %rd2, %rd19;
	ld.global.f64 	%fd67, [%rd20];
	add.s64 	%rd21, %rd1, %rd19;
	ld.global.f64 	%fd68, [%rd21];
	sub.f64 	%fd69, %fd67, %fd1;
	sub.f64 	%fd70, %fd68, %fd2;
	mul.f64 	%fd71, %fd70, %fd70;
	fma.rn.f64 	%fd72, %fd69, %fd69, %fd71;
	setp.lt.f64 	%p15, %fd72, %fd114;
	selp.b32 	%r52, %r68, %r73, %p15;
	selp.f64 	%fd73, %fd72, %fd114, %p15;
	add.s32 	%r53, %r68, 1;
	ld.global.f64 	%fd74, [%rd20+8];
	ld.global.f64 	%fd75, [%rd21+8];
	sub.f64 	%fd76, %fd74, %fd1;
	sub.f64 	%fd77, %fd75, %fd2;
	mul.f64 	%fd78, %fd77, %fd77;
	fma.rn.f64 	%fd79, %fd76, %fd76, %fd78;
	setp.lt.f64 	%p16, %fd79, %fd73;
	selp.b32 	%r54, %r53, %r52, %p16;
	selp.f64 	%fd80, %fd79, %fd73, %p16;
	add.s32 	%r55, %r68, 2;
	ld.global.f64 	%fd81, [%rd20+16];
	ld.global.f64 	%fd82, [%rd21+16];
	sub.f64 	%fd83, %fd81, %fd1;
	sub.f64 	%fd84, %fd82, %fd2;
	mul.f64 	%fd85, %fd84, %fd84;
	fma.rn.f64 	%fd86, %fd83, %fd83, %fd85;
	setp.lt.f64 	%p17, %fd86, %fd80;
	selp.b32 	%r56, %r55, %r54, %p17;
	selp.f64 	%fd87, %fd86, %fd80, %p17;
	add.s32 	%r57, %r68, 3;
	ld.global.f64 	%fd88, [%rd20+24];
	ld.global.f64 	%fd89, [%rd21+24];
	sub.f64 	%fd90, %fd88, %fd1;
	sub.f64 	%fd91, %fd89, %fd2;
	mul.f64 	%fd92, %fd91, %fd91;
	fma.rn.f64 	%fd93, %fd90, %fd90, %fd92;
	setp.lt.f64 	%p18, %fd93, %fd87;
	selp.b32 	%r73, %r57, %r56, %p18;
	selp.f64 	%fd114, %fd93, %fd87, %p18;
	add.s32 	%r68, %r68, 4;
$L__BB0_8:
	setp.eq.s32 	%p19, %r11, 0;
	@%p19 bra 	$L__BB0_13;
	setp.eq.s32 	%p20, %r11, 1;
	@%p20 bra 	$L__BB0_11;
	mul.wide.u32 	%rd22, %r68, 8;
	add.s64 	%rd23, %rd2, %rd22;
	ld.global.f64 	%fd94, [%rd23];
	add.s64 	%rd24, %rd1, %rd22;
	ld.global.f64 	%fd95, [%rd24];
	sub.f64 	%fd96, %fd94, %fd1;
	sub.f64 	%fd97, %fd95, %fd2;
	mul.f64 	%fd98, %fd97, %fd97;
	fma.rn.f64 	%fd99, %fd96, %fd96, %fd98;
	setp.lt.f64 	%p21, %fd99, %fd114;
	selp.b32 	%r59, %r68, %r73, %p21;
	selp.f64 	%fd100, %fd99, %fd114, %p21;
	add.s32 	%r60, %r68, 1;
	ld.global.f64 	%fd101, [%rd23+8];
	ld.global.f64 	%fd102, [%rd24+8];
	sub.f64 	%fd103, %fd101, %fd1;
	sub.f64 	%fd104, %fd102, %fd2;
	mul.f64 	%fd105, %fd104, %fd104;
	fma.rn.f64 	%fd106, %fd103, %fd103, %fd105;
	setp.lt.f64 	%p22, %fd106, %fd100;
	selp.b32 	%r73, %r60, %r59, %p22;
	selp.f64 	%fd114, %fd106, %fd100, %p22;
	add.s32 	%r68, %r68, 2;
$L__BB0_11:
	and.b32  	%r61, %r24, 1;
	setp.eq.b32 	%p23, %r61, 1;
	not.pred 	%p24, %p23;
	@%p24 bra 	$L__BB0_13;
	mul.wide.u32 	%rd25, %r68, 8;
	add.s64 	%rd26, %rd2, %rd25;
	ld.global.f64 	%fd107, [%rd26];
	add.s64 	%rd27, %rd1, %rd25;
	ld.global.f64 	%fd108, [%rd27];
	sub.f64 	%fd109, %fd107, %fd1;
	sub.f64 	%fd110, %fd108, %fd2;
	mul.f64 	%fd111, %fd110, %fd110;
	fma.rn.f64 	%fd112, %fd109, %fd109, %fd111;
	setp.lt.f64 	%p25, %fd112, %fd114;
	selp.b32 	%r73, %r68, %r73, %p25;
$L__BB0_13:
	cvta.to.global.u64 	%rd28, %rd11;
	mul.wide.s32 	%rd29, %r1, 4;
	add.s64 	%rd30, %rd28, %rd29;
	st.global.u32 	[%rd30], %r73;
$L__BB0_14:
	ret;

}
	// .globl	_Z20check_cluster_changePdS_S_S_PbS0_i
.visible .entry _Z20check_cluster_changePdS_S_S_PbS0_i(
	.param .u64 .ptr .align 1 _Z20check_cluster_changePdS_S_S_PbS0_i_param_0,
	.param .u64 .ptr .align 1 _Z20check_cluster_changePdS_S_S_PbS0_i_param_1,
	.param .u64 .ptr .align 1 _Z20check_cluster_changePdS_S_S_PbS0_i_param_2,
	.param .u64 .ptr .align 1 _Z20check_cluster_changePdS_S_S_PbS0_i_param_3,
	.param .u64 .ptr .align 1 _Z20check_cluster_changePdS_S_S_PbS0_i_param_4,
	.param .u64 .ptr .align 1 _Z20check_cluster_changePdS_S_S_PbS0_i_param_5,
	.param .u32 _Z20check_cluster_changePdS_S_S_PbS0_i_param_6
)
{
	.reg .pred 	%p<14>;
	.reg .b16 	%rs<13>;
	.reg .b32 	%r<11>;
	.reg .b64 	%rd<22>;
	.reg .b64 	%fd<7>;

	ld.param.u64 	%rd8, [_Z20check_cluster_changePdS_S_S_PbS0_i_param_0];
	ld.param.u64 	%rd9, [_Z20check_cluster_changePdS_S_S_PbS0_i_param_1];
	ld.param.u64 	%rd10, [_Z20check_cluster_changePdS_S_S_PbS0_i_param_2];
	ld.param.u64 	%rd11, [_Z20check_cluster_changePdS_S_S_PbS0_i_param_3];
	ld.param.u64 	%rd12, [_Z20check_cluster_changePdS_S_S_PbS0_i_param_4];
	ld.param.u64 	%rd13, [_Z20check_cluster_changePdS_S_S_PbS0_i_param_5];
	ld.param.u32 	%r4, [_Z20check_cluster_changePdS_S_S_PbS0_i_param_6];
	cvta.to.global.u64 	%rd1, %rd12;
	cvta.to.global.u64 	%rd2, %rd13;
	mov.u32 	%r5, %tid.x;
	mov.u32 	%r6, %ctaid.x;
	mov.u32 	%r7, %ntid.x;
	mad.lo.s32 	%r1, %r6, %r7, %r5;
	setp.gt.s32 	%p3, %r1, %r4;
	@%p3 bra 	$L__BB1_12;
	setp.ne.s32 	%p4, %r1, 0;
	@%p4 bra 	$L__BB1_3;
	mov.b16 	%rs1, 0;
	st.global.u8 	[%rd2], %rs1;
$L__BB1_3:
	cvta.to.global.u64 	%rd14, %rd8;
	mul.wide.s32 	%rd15, %r1, 8;
	add.s64 	%rd3, %rd14, %rd15;
	ld.global.f64 	%fd1, [%rd3];
	cvta.to.global.u64 	%rd16, %rd10;
	add.s64 	%rd4, %rd16, %rd15;
	ld.global.f64 	%fd2, [%rd4];
	setp.neu.f64 	%p6, %fd1, %fd2;
	cvta.to.global.u64 	%rd17, %rd9;
	add.s64 	%rd5, %rd17, %rd15;
	cvta.to.global.u64 	%rd18, %rd11;
	add.s64 	%rd6, %rd18, %rd15;
	mov.pred 	%p13, -1;
	@%p6 bra 	$L__BB1_5;
	ld.global.f64 	%fd3, [%rd5];
	ld.global.f64 	%fd4, [%rd6];
	setp.neu.f64 	%p13, %fd3, %fd4;
$L__BB1_5:
	cvt.s64.s32 	%rd19, %r1;
	selp.u16 	%rs2, 1, 0, %p13;
	add.s64 	%rd7, %rd1, %rd19;
	st.global.u8 	[%rd7], %rs2;
	bar.sync 	0;
	setp.lt.s32 	%p7, %r4, 2;
	@%p7 bra 	$L__BB1_10;
	mov.b32 	%r10, 1;
$L__BB1_7:
	shl.b32 	%r3, %r10, 1;
	mul.lo.s32 	%r9, %r3, %r1;
	setp.ge.s32 	%p8, %r9, %r4;
	@%p8 bra 	$L__BB1_9;
	ld.global.u8 	%rs3, [%rd7];
	cvt.s64.s32 	%rd20, %r10;
	add.s64 	%rd21, %rd7, %rd20;
	ld.global.u8 	%rs4, [%rd21];
	or.b16  	%rs5, %rs4, %rs3;
	and.b16  	%rs6, %rs5, 255;
	setp.ne.s16 	%p9, %rs6, 0;
	selp.u16 	%rs7, 1, 0, %p9;
	st.global.u8 	[%rd7], %rs7;
$L__BB1_9:
	bar.sync 	0;
	setp.lt.s32 	%p10, %r3, %r4;
	mov.u32 	%r10, %r3;
	@%p10 bra 	$L__BB1_7;
$L__BB1_10:
	setp.ne.s32 	%p11, %r1, 0;
	ld.global.f64 	%fd5, [%rd3];
	st.global.f64 	[%rd4], %fd5;
	ld.global.f64 	%fd6, [%rd5];
	st.global.f64 	[%rd6], %fd6;
	@%p11 bra 	$L__BB1_12;
	ld.global.u8 	%rs8, [%rd2];
	ld.global.u8 	%rs9, [%rd1];
	or.b16  	%rs10, %rs9, %rs8;
	and.b16  	%rs11, %rs10, 255;
	setp.ne.s16 	%p12, %rs11, 0;
	selp.u16 	%rs12, 1, 0, %p12;
	st.global.u8 	[%rd2], %rs12;
$L__BB1_12:
	ret;

}
	// .globl	_Z12updateKernelPiS_S_iiPdS0_S_
.visible .entry _Z12updateKernelPiS_S_iiPdS0_S_(
	.param .u64 .ptr .align 1 _Z12updateKernelPiS_S_iiPdS0_S__param_0,
	.param .u64 .ptr .align 1 _Z12updateKernelPiS_S_iiPdS0_S__param_1,
	.param .u64 .ptr .align 1 _Z12updateKernelPiS_S_iiPdS0_S__param_2,
	.param .u32 _Z12updateKernelPiS_S_iiPdS0_S__param_3,
	.param .u32 _Z12updateKernelPiS_S_iiPdS0_S__param_4,
	.param .u64 .ptr .align 1 _Z12updateKernelPiS_S_iiPdS0_S__param_5,
	.param .u64 .ptr .align 1 _Z12updateKernelPiS_S_iiPdS0_S__param_6,
	.param .u64 .ptr .align 1 _Z12updateKernelPiS_S_iiPdS0_S__param_7
)
{
	.reg .pred 	%p<2>;
	.reg .b32 	%r<12>;
	.reg .b64 	%rd<23>;
	.reg .b64 	%fd<5>;

	ld.param.u64 	%rd1, [_Z12updateKernelPiS_S_iiPdS0_S__param_0];
	ld.param.u64 	%rd2, [_Z12updateKernelPiS_S_iiPdS0_S__param_1];
	ld.param.u64 	%rd3, [_Z12updateKernelPiS_S_iiPdS0_S__param_2];
	ld.param.u32 	%r2, [_Z12updateKernelPiS_S_iiPdS0_S__param_4];
	ld.param.u64 	%rd4, [_Z12updateKernelPiS_S_iiPdS0_S__param_5];
	ld.param.u64 	%rd5, [_Z12updateKernelPiS_S_iiPdS0_S__param_6];
	ld.param.u64 	%rd6, [_Z12updateKernelPiS_S_iiPdS0_S__param_7];
	mov.u32 	%r3, %ctaid.x;
	mov.u32 	%r4, %ntid.x;
	mov.u32 	%r5, %tid.x;
	mad.lo.s32 	%r1, %r3, %r4, %r5;
	setp.ge.s32 	%p1, %r1, %r2;
	@%p1 bra 	$L__BB2_2;
	cvta.to.global.u64 	%rd7, %rd3;
	cvta.to.global.u64 	%rd8, %rd1;
	cvta.to.global.u64 	%rd9, %rd4;
	cvta.to.global.u64 	%rd10, %rd2;
	cvta.to.global.u64 	%rd11, %rd5;
	cvta.to.global.u64 	%rd12, %rd6;
	mul.wide.s32 	%rd13, %r1, 4;
	add.s64 	%rd14, %rd7, %rd13;
	ld.global.u32 	%r6, [%rd14];
	mul.wide.s32 	%rd15, %r6, 8;
	add.s64 	%rd16, %rd9, %rd15;
	add.s64 	%rd17, %rd8, %rd13;
	ld.global.u32 	%r7, [%rd17];
	cvt.rn.f64.s32 	%fd1, %r7;
	atom.global.add.f64 	%fd2, [%rd16], %fd1;
	ld.global.u32 	%r8, [%rd14];
	mul.wide.s32 	%rd18, %r8, 8;
	add.s64 	%rd19, %rd11, %rd18;
	add.s64 	%rd20, %rd10, %rd13;
	ld.global.u32 	%r9, [%rd20];
	cvt.rn.f64.s32 	%fd3, %r9;
	atom.global.add.f64 	%fd4, [%rd19], %fd3;
	ld.global.u32 	%r10, [%rd14];
	mul.wide.s32 	%rd21, %r10, 4;
	add.s64 	%rd22, %rd12, %rd21;
	atom.global.add.u32 	%r11, [%rd22], 1;
$L__BB2_2:
	ret;

}
	// .globl	_Z16computeCentroidsiPdS_PiS_S_
.visible .entry _Z16computeCentroidsiPdS_PiS_S_(
	.param .u32 _Z16computeCentroidsiPdS_PiS_S__param_0,
	.param .u64 .ptr .align 1 _Z16computeCentroidsiPdS_PiS_S__param_1,
	.param .u64 .ptr .align 1 _Z16computeCentroidsiPdS_PiS_S__param_2,
	.param .u64 .ptr .align 1 _Z16computeCentroidsiPdS_PiS_S__param_3,
	.param .u64 .ptr .align 1 _Z16computeCentroidsiPdS_PiS_S__param_4,
	.param .u64 .ptr .align 1 _Z16computeCentroidsiPdS_PiS_S__param_5
)
{
	.reg .pred 	%p<3>;
	.reg .b32 	%r<8>;
	.reg .b64 	%rd<18>;
	.reg .b64 	%fd<7>;

	ld.param.u32 	%r3, [_Z16computeCentroidsiPdS_PiS_S__param_0];
	ld.param.u64 	%rd2, [_Z16computeCentroidsiPdS_PiS_S__param_1];
	ld.param.u64 	%rd3, [_Z16computeCentroidsiPdS_PiS_S__param_2];
	ld.param.u64 	%rd4, [_Z16computeCentroidsiPdS_PiS_S__param_3];
	ld.param.u64 	%rd5, [_Z16computeCentroidsiPdS_PiS_S__param_4];
	ld.param.u64 	%rd6, [_Z16computeCentroidsiPdS_PiS_S__param_5];
	mov.u32 	%r4, %ctaid.x;
	mov.u32 	%r5, %ntid.x;
	mov.u32 	%r6, %tid.x;
	mad.lo.s32 	%r1, %r4, %r5, %r6;
	setp.ge.s32 	%p1, %r1, %r3;
	@%p1 bra 	$L__BB3_3;
	cvta.to.global.u64 	%rd7, %rd4;
	mul.wide.s32 	%rd8, %r1, 4;
	add.s64 	%rd1, %rd7, %rd8;
	ld.global.u32 	%r2, [%rd1];
	setp.lt.s32 	%p2, %r2, 1;
	@%p2 bra 	$L__BB3_3;
	cvta.to.global.u64 	%rd9, %rd2;
	mul.wide.s32 	%rd10, %r1, 8;
	add.s64 	%rd11, %rd9, %rd10;
	ld.global.f64 	%fd1, [%rd11];
	cvt.rn.f64.u32 	%fd2, %r2;
	div.rn.f64 	%fd3, %fd1, %fd2;
	cvta.to.global.u64 	%rd12, %rd5;
	add.s64 	%rd13, %rd12, %rd10;
	st.global.f64 	[%rd13], %fd3;
	cvta.to.global.u64 	%rd14, %rd3;
	add.s64 	%rd15, %rd14, %rd10;
	ld.global.f64 	%fd4, [%rd15];
	ld.global.u32 	%r7, [%rd1];
	cvt.rn.f64.s32 	%fd5, %r7;
	div.rn.f64 	%fd6, %fd4, %fd5;
	cvta.to.global.u64 	%rd16, %rd6;
	add.s64 	%rd17, %rd16, %rd10;
	st.global.f64 	[%rd17], %fd6;
$L__BB3_3:
	ret;

}


// ===== COMPILED SASS (sm_100) =====

	.target	sm_100

	.elftype	@"ET_EXEC"


//--------------------- .note.nv.tkinfo           --------------------------
	.section	.note.nv.tkinfo,"",@"SHT_NOTE"
	.sectionflags	@"SHF_NOTE_NV_TKINFO"
	.tkinfo
        /*0018*/ 	.word	0x00000002
        /*0030*/ 	.string	""
        /*0030*/ 	.string	"ptxas"
        /*0030*/ 	.string	"Cuda compilation tools, release 13.0, V13.0.88"
        /*0030*/ 	.string	"Build cuda_13.0.r13.0/compiler.36424714_0"
        /*0030*/ 	.string	"-arch sm_100 -m 64 "



//--------------------- .note.nv.cuinfo           --------------------------
	.section	.note.nv.cuinfo,"",@"SHT_NOTE"
	.sectionflags	@"SHF_NOTE_NV_CUINFO"
        /*0018*/ 	.short	0x0002
        /*001a*/ 	.short	0x0064
        /*001c*/ 	.short	0x0082
	.zero		2


//--------------------- .nv.info                  --------------------------
	.section	.nv.info,"",@"SHT_CUDA_INFO"
	.align	4


	//----- nvinfo : EIATTR_REGCOUNT
	.align		4
        /*0000*/ 	.byte	0x04, 0x2f
        /*0002*/ 	.short	(.L_1 - .L_0)
	.align		4
.L_0:
        /*0004*/ 	.word	index@(_Z12assignKernelPiS_S_PdS0_ii)
        /*0008*/ 	.word	0x00000020


	//----- nvinfo : EIATTR_FRAME_SIZE
	.align		4
.L_1:
        /*000c*/ 	.byte	0x04, 0x11
        /*000e*/ 	.short	(.L_3 - .L_2)
	.align		4
.L_2:
        /*0010*/ 	.word	index@(_Z12assignKernelPiS_S_PdS0_ii)
        /*0014*/ 	.word	0x00000000


	//----- nvinfo : EIATTR_REGCOUNT
	.align		4
.L_3:
        /*0018*/ 	.byte	0x04, 0x2f
        /*001a*/ 	.short	(.L_5 - .L_4)
	.align		4
.L_4:
        /*001c*/ 	.word	index@(_Z20check_cluster_changePdS_S_S_PbS0_i)
        /*0020*/ 	.word	0x00000014


	//----- nvinfo : EIATTR_FRAME_SIZE
	.align		4
.L_5:
        /*0024*/ 	.byte	0x04, 0x11
        /*0026*/ 	.short	(.L_7 - .L_6)
	.align		4
.L_6:
        /*0028*/ 	.word	index@(_Z20check_cluster_changePdS_S_S_PbS0_i)
        /*002c*/ 	.word	0x00000000


	//----- nvinfo : EIATTR_REGCOUNT
	.align		4
.L_7:
        /*0030*/ 	.byte	0x04, 0x2f
        /*0032*/ 	.short	(.L_9 - .L_8)
	.align		4
.L_8:
        /*0034*/ 	.word	index@(_Z12updateKernelPiS_S_iiPdS0_S_)
        /*0038*/ 	.word	0x00000016


	//----- nvinfo : EIATTR_FRAME_SIZE
	.align		4
.L_9:
        /*003c*/ 	.byte	0x04, 0x11
        /*003e*/ 	.short	(.L_11 - .L_10)
	.align		4
.L_10:
        /*0040*/ 	.word	index@(_Z12updateKernelPiS_S_iiPdS0_S_)
        /*0044*/ 	.word	0x00000000


	//----- nvinfo : EIATTR_REGCOUNT
	.align		4
.L_11:
        /*0048*/ 	.byte	0x04, 0x2f
        /*004a*/ 	.short	(.L_13 - .L_12)
	.align		4
.L_12:
        /*004c*/ 	.word	index@(_Z16computeCentroidsiPdS_PiS_S_)
        /*0050*/ 	.word	0x0000001b


	//----- nvinfo : EIATTR_FRAME_SIZE
	.align		4
.L_13:
        /*0054*/ 	.byte	0x04, 0x11
        /*0056*/ 	.short	(.L_15 - .L_14)
	.align		4
.L_14:
        /*0058*/ 	.word	index@($__internal_0_$__cuda_sm20_div_rn_f64_full)
        /*005c*/ 	.word	0x00000000


	//----- nvinfo : EIATTR_FRAME_SIZE
	.align		4
.L_15:
        /*0060*/ 	.byte	0x04, 0x11
        /*0062*/ 	.short	(.L_17 - .L_16)
	.align		4
.L_16:
        /*0064*/ 	.word	index@(_Z16computeCentroidsiPdS_PiS_S_)
        /*0068*/ 	.word	0x00000000


	//----- nvinfo : EIATTR_MIN_STACK_SIZE
	.align		4
.L_17:
        /*006c*/ 	.byte	0x04, 0x12
        /*006e*/ 	.short	(.L_19 - .L_18)
	.align		4
.L_18:
        /*0070*/ 	.word	index@(_Z16computeCentroidsiPdS_PiS_S_)
        /*0074*/ 	.word	0x00000000


	//----- nvinfo : EIATTR_MIN_STACK_SIZE
	.align		4
.L_19:
        /*0078*/ 	.byte	0x04, 0x12
        /*007a*/ 	.short	(.L_21 - .L_20)
	.align		4
.L_20:
        /*007c*/ 	.word	index@(_Z12updateKernelPiS_S_iiPdS0_S_)
        /*0080*/ 	.word	0x00000000


	//----- nvinfo : EIATTR_MIN_STACK_SIZE
	.align		4
.L_21:
        /*0084*/ 	.byte	0x04, 0x12
        /*0086*/ 	.short	(.L_23 - .L_22)
	.align		4
.L_22:
        /*0088*/ 	.word	index@(_Z20check_cluster_changePdS_S_S_PbS0_i)
        /*008c*/ 	.word	0x00000000


	//----- nvinfo : EIATTR_MIN_STACK_SIZE
	.align		4
.L_23:
        /*0090*/ 	.byte	0x04, 0x12
        /*0092*/ 	.short	(.L_25 - .L_24)
	.align		4
.L_24:
        /*0094*/ 	.word	index@(_Z12assignKernelPiS_S_PdS0_ii)
        /*0098*/ 	.word	0x00000000
.L_25:


//--------------------- .nv.compat                --------------------------
	.section	.nv.compat,"",@"SHT_CUDA_COMPAT_INFO"
	.align	4
        /*0000*/ 	.byte	0x02, 0x09, 0x00, 0x00, 0x02, 0x02, 0x01, 0x00, 0x02, 0x05, 0x05, 0x00, 0x03, 0x07, 0x01, 0x01
        /*0010*/ 	.byte	0x02, 0x03, 0x00, 0x00, 0x02, 0x06, 0x01, 0x00, 0x04, 0x0b, 0x08, 0x00, 0x01, 0x00, 0x00, 0x00
        /*0020*/ 	.byte	0x00, 0x00, 0x00, 0x00


//--------------------- .nv.info._Z16computeCentroidsiPdS_PiS_S_ --------------------------
	.section	.nv.info._Z16computeCentroidsiPdS_PiS_S_,"",@"SHT_CUDA_INFO"
	.sectionflags	@""
	.align	4


	//----- nvinfo : EIATTR_CUDA_API_VERSION
	.align		4
        /*0000*/ 	.byte	0x04, 0x37
        /*0002*/ 	.short	(.L_27 - .L_26)
.L_26:
        /*0004*/ 	.word	0x00000082


	//----- nvinfo : EIATTR_KPARAM_INFO
	.align		4
.L_27:
        /*0008*/ 	.byte	0x04, 0x17
        /*000a*/ 	.short	(.L_29 - .L_28)
.L_28:
        /*000c*/ 	.word	0x00000000
        /*0010*/ 	.short	0x0005
        /*0012*/ 	.short	0x0028
        /*0014*/ 	.byte	0x00, 0xf5, 0x21, 0x00


	//----- nvinfo : EIATTR_KPARAM_INFO
	.align		4
.L_29:
        /*0018*/ 	.byte	0x04, 0x17
        /*001a*/ 	.short	(.L_31 - .L_30)
.L_30:
        /*001c*/ 	.word	0x00000000
        /*0020*/ 	.short	0x0004
        /*0022*/ 	.short	0x0020
        /*0024*/ 	.byte	0x00, 0xf5, 0x21, 0x00


	//----- nvinfo : EIATTR_KPARAM_INFO
	.align		4
.L_31:
        /*0028*/ 	.byte	0x04, 0x17
        /*002a*/ 	.short	(.L_33 - .L_32)
.L_32:
        /*002c*/ 	.word	0x00000000
        /*0030*/ 	.short	0x0003
        /*0032*/ 	.short	0x0018
        /*0034*/ 	.byte	0x00, 0xf5, 0x21, 0x00


	//----- nvinfo : EIATTR_KPARAM_INFO
	.align		4
.L_33:
        /*0038*/ 	.byte	0x04, 0x17
        /*003a*/ 	.short	(.L_35 - .L_34)
.L_34:
        /*003c*/ 	.word	0x00000000
        /*0040*/ 	.short	0x0002
        /*0042*/ 	.short	0x0010
        /*0044*/ 	.byte	0x00, 0xf5, 0x21, 0x00


	//----- nvinfo : EIATTR_KPARAM_INFO
	.align		4
.L_35:
        /*0048*/ 	.byte	0x04, 0x17
        /*004a*/ 	.short	(.L_37 - .L_36)
.L_36:
        /*004c*/ 	.word	0x00000000
        /*0050*/ 	.short	0x0001
        /*0052*/ 	.short	0x0008
        /*0054*/ 	.byte	0x00, 0xf5, 0x21, 0x00


	//----- nvinfo : EIATTR_KPARAM_INFO
	.align		4
.L_37:
        /*0058*/ 	.byte	0x04, 0x17
        /*005a*/ 	.short	(.L_39 - .L_38)
.L_38:
        /*005c*/ 	.word	0x00000000
        /*0060*/ 	.short	0x0000
        /*0062*/ 	.short	0x0000
        /*0064*/ 	.byte	0x00, 0xf0, 0x11, 0x00


	//----- nvinfo : EIATTR_SPARSE_MMA_MASK
	.align		4
.L_39:
        /*0068*/ 	.byte	0x03, 0x50
        /*006a*/ 	.short	0x0000


	//----- nvinfo : EIATTR_MAXREG_COUNT
	.align		4
        /*006c*/ 	.byte	0x03, 0x1b
        /*006e*/ 	.short	0x00ff


	//----- nvinfo : EIATTR_MERCURY_ISA_VERSION
	.align		4
        /*0070*/ 	.byte	0x03, 0x5f
        /*0072*/ 	.short	0x0101


	//----- nvinfo : EIATTR_VRC_CTA_INIT_COUNT
	.align		4
        /*0074*/ 	.byte	0x02, 0x4a
	.zero		1
	.zero		1


	//----- nvinfo : EIATTR_EXIT_INSTR_OFFSETS
	.align		4
        /*0078*/ 	.byte	0x04, 0x1c
        /*007a*/ 	.short	(.L_41 - .L_40)


	//   ....[0]....
.L_40:
        /*007c*/ 	.word	0x00000070


	//   ....[1]....
        /*0080*/ 	.word	0x000000d0


	//   ....[2]....
        /*0084*/ 	.word	0x00000450


	//----- nvinfo : EIATTR_CRS_STACK_SIZE
	.align		4
.L_41:
        /*0088*/ 	.byte	0x04, 0x1e
        /*008a*/ 	.short	(.L_43 - .L_42)
.L_42:
        /*008c*/ 	.word	0x00000000


	//----- nvinfo : EIATTR_CBANK_PARAM_SIZE
	.align		4
.L_43:
        /*0090*/ 	.byte	0x03, 0x19
        /*0092*/ 	.short	0x0030


	//----- nvinfo : EIATTR_PARAM_CBANK
	.align		4
        /*0094*/ 	.byte	0x04, 0x0a
        /*0096*/ 	.short	(.L_45 - .L_44)
	.align		4
.L_44:
        /*0098*/ 	.word	index@(.nv.constant0._Z16computeCentroidsiPdS_PiS_S_)
        /*009c*/ 	.short	0x0380
        /*009e*/ 	.short	0x0030


	//----- nvinfo : EIATTR_SW_WAR
	.align		4
.L_45:
        /*00a0*/ 	.byte	0x04, 0x36
        /*00a2*/ 	.short	(.L_47 - .L_46)
.L_46:
        /*00a4*/ 	.word	0x00000008
.L_47:


//--------------------- .nv.info._Z12updateKernelPiS_S_iiPdS0_S_ --------------------------
	.section	.nv.info._Z12updateKernelPiS_S_iiPdS0_S_,"",@"SHT_CUDA_INFO"
	.sectionflags	@""
	.align	4


	//----- nvinfo : EIATTR_CUDA_API_VERSION
	.align		4
        /*0000*/ 	.byte	0x04, 0x37
        /*0002*/ 	.short	(.L_49 - .L_48)
.L_48:
        /*0004*/ 	.word	0x00000082


	//----- nvinfo : EIATTR_KPARAM_INFO
	.align		4
.L_49:
        /*0008*/ 	.byte	0x04, 0x17
        /*000a*/ 	.short	(.L_51 - .L_50)
.L_50:
        /*000c*/ 	.word	0x00000000
        /*0010*/ 	.short	0x0007
        /*0012*/ 	.short	0x0030
        /*0014*/ 	.byte	0x00, 0xf5, 0x21, 0x00


	//----- nvinfo : EIATTR_KPARAM_INFO
	.align		4
.L_51:
        /*0018*/ 	.byte	0x04, 0x17
        /*001a*/ 	.short	(.L_53 - .L_52)
.L_52:
        /*001c*/ 	.word	0x00000000
        /*0020*/ 	.short	0x0006
        /*0022*/ 	.short	0x0028
        /*0024*/ 	.byte	0x00, 0xf5, 0x21, 0x00


	//----- nvinfo : EIATTR_KPARAM_INFO
	.align		4
.L_53:
        /*0028*/ 	.byte	0x04, 0x17
        /*002a*/ 	.short	(.L_55 - .L_54)
.L_54:
        /*002c*/ 	.word	0x00000000
        /*0030*/ 	.short	0x0005
        /*0032*/ 	.short	0x0020
        /*0034*/ 	.byte	0x00, 0xf5, 0x21, 0x00


	//----- nvinfo : EIATTR_KPARAM_INFO
	.align		4
.L_55:
        /*0038*/ 	.byte	0x04, 0x17
        /*003a*/ 	.short	(.L_57 - .L_56)
.L_56:
        /*003c*/ 	.word	0x00000000
        /*0040*/ 	.short	0x0004
        /*0042*/ 	.short	0x001c
        /*0044*/ 	.byte	0x00, 0xf0, 0x11, 0x00


	//----- nvinfo : EIATTR_KPARAM_INFO
	.align		4
.L_57:
        /*0048*/ 	.byte	0x04, 0x17
        /*004a*/ 	.short	(.L_59 - .L_58)
.L_58:
        /*004c*/ 	.word	0x00000000
        /*0050*/ 	.short	0x0003
        /*0052*/ 	.short	0x0018
        /*0054*/ 	.byte	0x00, 0xf0, 0x11, 0x00


	//----- nvinfo : EIATTR_KPARAM_INFO
	.align		4
.L_59:
        /*0058*/ 	.byte	0x04, 0x17
        /*005a*/ 	.short	(.L_61 - .L_60)
.L_60:
        /*005c*/ 	.word	0x00000000
        /*0060*/ 	.short	0x0002
        /*0062*/ 	.short	0x0010
        /*0064*/ 	.byte	0x00, 0xf5, 0x21, 0x00


	//----- nvinfo : EIATTR_KPARAM_INFO
	.align		4
.L_61:
        /*0068*/ 	.byte	0x04, 0x17
        /*006a*/ 	.short	(.L_63 - .L_62)
.L_62:
        /*006c*/ 	.word	0x00000000
        /*0070*/ 	.short	0x0001
        /*0072*/ 	.short	0x0008
        /*0074*/ 	.byte	0x00, 0xf5, 0x21, 0x00


	//----- nvinfo : EIATTR_KPARAM_INFO
	.align		4
.L_63:
        /*0078*/ 	.byte	0x04, 0x17
        /*007a*/ 	.short	(.L_65 - .L_64)
.L_64:
        /*007c*/ 	.word	0x00000000
        /*0080*/ 	.short	0x0000
        /*0082*/ 	.short	0x0000
        /*0084*/ 	.byte	0x00, 0xf5, 0x21, 0x00


	//----- nvinfo : EIATTR_SPARSE_MMA_MASK
	.align		4
.L_65:
        /*0088*/ 	.byte	0x03, 0x50
        /*008a*/ 	.short	0x0000


	//----- nvinfo : EIATTR_MAXREG_COUNT
	.align		4
        /*008c*/ 	.byte	0x03, 0x1b
        /*008e*/ 	.short	0x00ff


	//----- nvinfo : EIATTR_MERCURY_ISA_VERSION
	.align		4
        /*0090*/ 	.byte	0x03, 0x5f
        /*0092*/ 	.short	0x0101


	//----- nvinfo : EIATTR_VRC_CTA_INIT_COUNT
	.align		4
        /*0094*/ 	.byte	0x02, 0x4a
	.zero		1
	.zero		1


	//----- nvinfo : EIATTR_EXIT_INSTR_OFFSETS
	.align		4
        /*0098*/ 	.byte	0x04, 0x1c
        /*009a*/ 	.short	(.L_67 - .L_66)


	//   ....[0]....
.L_66:
        /*009c*/ 	.word	0x00000070


	//   ....[1]....
        /*00a0*/ 	.word	0x00000200


	//----- nvinfo : EIATTR_CBANK_PARAM_SIZE
	.align		4
.L_67:
        /*00a4*/ 	.byte	0x03, 0x19
        /*00a6*/ 	.short	0x0038


	//----- nvinfo : EIATTR_PARAM_CBANK
	.align		4
        /*00a8*/ 	.byte	0x04, 0x0a
        /*00aa*/ 	.short	(.L_69 - .L_68)
	.align		4
.L_68:
        /*00ac*/ 	.word	index@(.nv.constant0._Z12updateKernelPiS_S_iiPdS0_S_)
        /*00b0*/ 	.short	0x0380
        /*00b2*/ 	.short	0x0038


	//----- nvinfo : EIATTR_SW_WAR
	.align		4
.L_69:
        /*00b4*/ 	.byte	0x04, 0x36
        /*00b6*/ 	.short	(.L_71 - .L_70)
.L_70:
        /*00b8*/ 	.word	0x00000008
.L_71:


//--------------------- .nv.info._Z20check_cluster_changePdS_S_S_PbS0_i --------------------------
	.section	.nv.info._Z20check_cluster_changePdS_S_S_PbS0_i,"",@"SHT_CUDA_INFO"
	.sectionflags	@""
	.align	4


	//----- nvinfo : EIATTR_CUDA_API_VERSION
	.align		4
        /*0000*/ 	.byte	0x04, 0x37
        /*0002*/ 	.short	(.L_73 - .L_72)
.L_72:
        /*0004*/ 	.word	0x00000082


	//----- nvinfo : EIATTR_KPARAM_INFO
	.align		4
.L_73:
        /*0008*/ 	.byte	0x04, 0x17
        /*000a*/ 	.short	(.L_75 - .L_74)
.L_74:
        /*000c*/ 	.word	0x00000000
        /*0010*/ 	.short	0x0006
        /*0012*/ 	.short	0x0030
        /*0014*/ 	.byte	0x00, 0xf0, 0x11, 0x00


	//----- nvinfo : EIATTR_KPARAM_INFO
	.align		4
.L_75:
        /*0018*/ 	.byte	0x04, 0x17
        /*001a*/ 	.short	(.L_77 - .L_76)
.L_76:
        /*001c*/ 	.word	0x00000000
        /*0020*/ 	.short	0x0005
        /*0022*/ 	.short	0x0028
        /*0024*/ 	.byte	0x00, 0xf5, 0x21, 0x00


	//----- nvinfo : EIATTR_KPARAM_INFO
	.align		4
.L_77:
        /*0028*/ 	.byte	0x04, 0x17
        /*002a*/ 	.short	(.L_79 - .L_78)
.L_78:
        /*002c*/ 	.word	0x00000000
        /*0030*/ 	.short	0x0004
        /*0032*/ 	.short	0x0020
        /*0034*/ 	.byte	0x00, 0xf5, 0x21, 0x00


	//----- nvinfo : EIATTR_KPARAM_INFO
	.align		4
.L_79:
        /*0038*/ 	.byte	0x04, 0x17
        /*003a*/ 	.short	(.L_81 - .L_80)
.L_80:
        /*003c*/ 	.word	0x00000000
        /*0040*/ 	.short	0x0003
        /*0042*/ 	.short	0x0018
        /*0044*/ 	.byte	0x00, 0xf5, 0x21, 0x00


	//----- nvinfo : EIATTR_KPARAM_INFO
	.align		4
.L_81:
        /*0048*/ 	.byte	0x04, 0x17
        /*004a*/ 	.short	(.L_83 - .L_82)
.L_82:
        /*004c*/ 	.word	0x00000000
        /*0050*/ 	.short	0x0002
        /*0052*/ 	.short	0x0010
        /*0054*/ 	.byte	0x00, 0xf5, 0x21, 0x00


	//----- nvinfo : EIATTR_KPARAM_INFO
	.align		4
.L_83:
        /*0058*/ 	.byte	0x04, 0x17
        /*005a*/ 	.short	(.L_85 - .L_84)
.L_84:
        /*005c*/ 	.word	0x00000000
        /*0060*/ 	.short	0x0001
        /*0062*/ 	.short	0x0008
        /*0064*/ 	.byte	0x00, 0xf5, 0x21, 0x00


	//----- nvinfo : EIATTR_KPARAM_INFO
	.align		4
.L_85:
        /*0068*/ 	.byte	0x04, 0x17
        /*006a*/ 	.short	(.L_87 - .L_86)
.L_86:
        /*006c*/ 	.word	0x00000000
        /*0070*/ 	.short	0x0000
        /*0072*/ 	.short	0x0000
        /*0074*/ 	.byte	0x00, 0xf5, 0x21, 0x00


	//----- nvinfo : EIATTR_SPARSE_MMA_MASK
	.align		4
.L_87:
        /*0078*/ 	.byte	0x03, 0x50
        /*007a*/ 	.short	0x0000


	//----- nvinfo : EIATTR_MAXREG_COUNT
	.align		4
        /*007c*/ 	.byte	0x03, 0x1b
        /*007e*/ 	.short	0x00ff


	//----- nvinfo : EIATTR_NUM_BARRIERS
	.align		4
        /*0080*/ 	.byte	0x02, 0x4c
        /*0082*/ 	.byte	0x01
	.zero		1


	//----- nvinfo : EIATTR_MERCURY_ISA_VERSION
	.align		4
        /*0084*/ 	.byte	0x03, 0x5f
        /*0086*/ 	.short	0x0101


	//----- nvinfo : EIATTR_VRC_CTA_INIT_COUNT
	.align		4
        /*0088*/ 	.byte	0x02, 0x4a
	.zero		1
	.zero		1


	//----- nvinfo : EIATTR_EXIT_INSTR_OFFSETS
	.align		4
        /*008c*/ 	.byte	0x04, 0x1c
        /*008e*/ 	.short	(.L_89 - .L_88)


	//   ....[0]....
.L_88:
        /*0090*/ 	.word	0x00000070


	//   ....[1]....
        /*0094*/ 	.word	0x000003b0


	//   ....[2]....
        /*0098*/ 	.word	0x00000430


	//----- nvinfo : EIATTR_CRS_STACK_SIZE
	.align		4
.L_89:
        /*009c*/ 	.byte	0x04, 0x1e
        /*009e*/ 	.short	(.L_91 - .L_90)
.L_90:
        /*00a0*/ 	.word	0x00000000


	//----- nvinfo : EIATTR_CBANK_PARAM_SIZE
	.align		4
.L_91:
        /*00a4*/ 	.byte	0x03, 0x19
        /*00a6*/ 	.short	0x0034


	//----- nvinfo : EIATTR_PARAM_CBANK
	.align		4
        /*00a8*/ 	.byte	0x04, 0x0a
        /*00aa*/ 	.short	(.L_93 - .L_92)
	.align		4
.L_92:
        /*00ac*/ 	.word	index@(.nv.constant0._Z20check_cluster_changePdS_S_S_PbS0_i)
        /*00b0*/ 	.short	0x0380
        /*00b2*/ 	.short	0x0034


	//----- nvinfo : EIATTR_SW_WAR
	.align		4
.L_93:
        /*00b4*/ 	.byte	0x04, 0x36
        /*00b6*/ 	.short	(.L_95 - .L_94)
.L_94:
        /*00b8*/ 	.word	0x00000008
.L_95:


//--------------------- .nv.info._Z12assignKernelPiS_S_PdS0_ii --------------------------
	.section	.nv.info._Z12assignKernelPiS_S_PdS0_ii,"",@"SHT_CUDA_INFO"
	.sectionflags	@""
	.align	4


	//----- nvinfo : EIATTR_CUDA_API_VERSION
	.align		4
        /*0000*/ 	.byte	0x04, 0x37
        /*0002*/ 	.short	(.L_97 - .L_96)
.L_96:
        /*0004*/ 	.word	0x00000082


	//----- nvinfo : EIATTR_KPARAM_INFO
	.align		4
.L_97:
        /*0008*/ 	.byte	0x04, 0x17
        /*000a*/ 	.short	(.L_99 - .L_98)
.L_98:
        /*000c*/ 	.word	0x00000000
        /*0010*/ 	.short	0x0006
        /*0012*/ 	.short	0x002c
        /*0014*/ 	.byte	0x00, 0xf0, 0x11, 0x00


	//----- nvinfo : EIATTR_KPARAM_INFO
	.align		4
.L_99:
        /*0018*/ 	.byte	0x04, 0x17
        /*001a*/ 	.short	(.L_101 - .L_100)
.L_100:
        /*001c*/ 	.word	0x00000000
        /*0020*/ 	.short	0x0005
        /*0022*/ 	.short	0x0028
        /*0024*/ 	.byte	0x00, 0xf0, 0x11, 0x00


	//----- nvinfo : EIATTR_KPARAM_INFO
	.align		4
.L_101:
        /*0028*/ 	.byte	0x04, 0x17
        /*002a*/ 	.short	(.L_103 - .L_102)
.L_102:
        /*002c*/ 	.word	0x00000000
        /*0030*/ 	.short	0x0004
        /*0032*/ 	.short	0x0020
        /*0034*/ 	.byte	0x00, 0xf5, 0x21, 0x00


	//----- nvinfo : EIATTR_KPARAM_INFO
	.align		4
.L_103:
        /*0038*/ 	.byte	0x04, 0x17
        /*003a*/ 	.short	(.L_105 - .L_104)
.L_104:
        /*003c*/ 	.word	0x00000000
        /*0040*/ 	.short	0x0003
        /*0042*/ 	.short	0x0018
        /*0044*/ 	.byte	0x00, 0xf5, 0x21, 0x00


	//----- nvinfo : EIATTR_KPARAM_INFO
	.align		4
.L_105:
        /*0048*/ 	.byte	0x04, 0x17
        /*004a*/ 	.short	(.L_107 - .L_106)
.L_106:
        /*004c*/ 	.word	0x00000000
        /*0050*/ 	.short	0x0002
        /*0052*/ 	.short	0x0010
        /*0054*/ 	.byte	0x00, 0xf5, 0x21, 0x00


	//----- nvinfo : EIATTR_KPARAM_INFO
	.align		4
.L_107:
        /*0058*/ 	.byte	0x04, 0x17
        /*005a*/ 	.short	(.L_109 - .L_108)
.L_108:
        /*005c*/ 	.word	0x00000000
        /*0060*/ 	.short	0x0001
        /*0062*/ 	.short	0x0008
        /*0064*/ 	.byte	0x00, 0xf5, 0x21, 0x00


	//----- nvinfo : EIATTR_KPARAM_INFO
	.align		4
.L_109:
        /*0068*/ 	.byte	0x04, 0x17
        /*006a*/ 	.short	(.L_111 - .L_110)
.L_110:
        /*006c*/ 	.word	0x00000000
        /*0070*/ 	.short	0x0000
        /*0072*/ 	.short	0x0000
        /*0074*/ 	.byte	0x00, 0xf5, 0x21, 0x00


	//----- nvinfo : EIATTR_SPARSE_MMA_MASK
	.align		4
.L_111:
        /*0078*/ 	.byte	0x03, 0x50
        /*007a*/ 	.short	0x0000


	//----- nvinfo : EIATTR_MAXREG_COUNT
	.align		4
        /*007c*/ 	.byte	0x03, 0x1b
        /*007e*/ 	.short	0x00ff


	//----- nvinfo : EIATTR_MERCURY_ISA_VERSION
	.align		4
        /*0080*/ 	.byte	0x03, 0x5f
        /*0082*/ 	.short	0x0101


	//----- nvinfo : EIATTR_VRC_CTA_INIT_COUNT
	.align		4
        /*0084*/ 	.byte	0x02, 0x4a
	.zero		1
	.zero		1


	//----- nvinfo : EIATTR_EXIT_INSTR_OFFSETS
	.align		4
        /*0088*/ 	.byte	0x04, 0x1c
        /*008a*/ 	.short	(.L_113 - .L_112)


	//   ....[0]....
.L_112:
        /*008c*/ 	.word	0x00000070


	//   ....[1]....
        /*0090*/ 	.word	0x00000e10


	//----- nvinfo : EIATTR_CBANK_PARAM_SIZE
	.align		4
.L_113:
        /*0094*/ 	.byte	0x03, 0x19
        /*0096*/ 	.short	0x0030


	//----- nvinfo : EIATTR_PARAM_CBANK
	.align		4
        /*0098*/ 	.byte	0x04, 0x0a
        /*009a*/ 	.short	(.L_115 - .L_114)
	.align		4
.L_114:
        /*009c*/ 	.word	index@(.nv.constant0._Z12assignKernelPiS_S_PdS0_ii)
        /*00a0*/ 	.short	0x0380
        /*00a2*/ 	.short	0x0030


	//----- nvinfo : EIATTR_SW_WAR
	.align		4
.L_115:
        /*00a4*/ 	.byte	0x04, 0x36
        /*00a6*/ 	.short	(.L_117 - .L_116)
.L_116:
        /*00a8*/ 	.word	0x00000008
.L_117:


//--------------------- .nv.callgraph             --------------------------
	.section	.nv.callgraph,"",@"SHT_CUDA_CALLGRAPH"
	.align	4
	.sectionentsize	8
	.align		4
        /*0000*/ 	.word	0x00000000
	.align		4
        /*0004*/ 	.word	0xffffffff
	.align		4
        /*0008*/ 	.word	0x00000000
	.align		4
        /*000c*/ 	.word	0xfffffffe
	.align		4
        /*0010*/ 	.word	0x00000000
	.align		4
        /*0014*/ 	.word	0xfffffffd
	.align		4
        /*0018*/ 	.word	0x00000000
	.align		4
        /*001c*/ 	.word	0xfffffffc


//--------------------- .text._Z16computeCentroidsiPdS_PiS_S_ --------------------------
	.section	.text._Z16computeCentroidsiPdS_PiS_S_,"ax",@progbits
	.align	128
        .global         _Z16computeCentroidsiPdS_PiS_S_
        .type           _Z16computeCentroidsiPdS_PiS_S_,@function
        .size           _Z16computeCentroidsiPdS_PiS_S_,(.L_x_22 - _Z16computeCentroidsiPdS_PiS_S_)
        .other          _Z16computeCentroidsiPdS_PiS_S_,@"STO_CUDA_ENTRY STV_DEFAULT"
_Z16computeCentroidsiPdS_PiS_S_:
.text._Z16computeCentroidsiPdS_PiS_S_:
[----:B------:R-:W-:Y:S01]  /*0000*/  LDC R1, c[0x0][0x37c] ;  /* 0x0000df00ff017b82 */ /* 0x000fe20000000800 */
[----:B------:R-:W0:Y:S07]  /*0010*/  S2R R3, SR_TID.X ;  /* 0x0000000000037919 */ /* 0x000e2e0000002100 */
[----:B------:R-:W0:Y:S01]  /*0020*/  S2UR UR4, SR_CTAID.X ;  /* 0x00000000000479c3 */ /* 0x000e220000002500 */
[----:B------:R-:W1:Y:S07]  /*0030*/  LDCU UR5, c[0x0][0x380] ;  /* 0x00007000ff0577ac */ /* 0x000e6e0008000800 */
[----:B------:R-:W0:Y:S02]  /*0040*/  LDC R0, c[0x0][0x360] ;  /* 0x0000d800ff007b82 */ /* 0x000e240000000800 */
[----:B0-----:R-:W-:-:S05]  /*0050*/  IMAD R0, R0, UR4, R3 ;  /* 0x0000000400007c24 */ /* 0x001fca000f8e0203 */
[----:B-1----:R-:W-:-:S13]  /*0060*/  ISETP.GE.AND P0, PT, R0, UR5, PT ;  /* 0x0000000500007c0c */ /* 0x002fda000bf06270 */
[----:B------:R-:W-:Y:S05]  /*0070*/  @P0 EXIT ;  /* 0x000000000000094d */ /* 0x000fea0003800000 */
[----:B------:R-:W0:Y:S01]  /*0080*/  LDC.64 R4, c[0x0][0x398] ;  /* 0x0000e600ff047b82 */ /* 0x000e220000000a00 */
[----:B------:R-:W1:Y:S01]  /*0090*/  LDCU.64 UR4, c[0x0][0x358] ;  /* 0x00006b00ff0477ac */ /* 0x000e620008000a00 */
[----:B0-----:R-:W-:-:S05]  /*00a0*/  IMAD.WIDE R4, R0, 0x4, R4 ;  /* 0x0000000400047825 */ /* 0x001fca00078e0204 */
[----:B-1----:R-:W2:Y:S02]  /*00b0*/  LDG.E R8, desc[UR4][R4.64] ;  /* 0x0000000404087981 */ /* 0x002ea4000c1e1900 */
[----:B--2---:R-:W-:-:S13]  /*00c0*/  ISETP.GE.AND P0, PT, R8, 0x1, PT ;  /* 0x000000010800780c */ /* 0x004fda0003f06270 */
[----:B------:R-:W-:Y:S05]  /*00d0*/  @!P0 EXIT ;  /* 0x000000000000894d */ /* 0x000fea0003800000 */
[----:B------:R-:W0:Y:S02]  /*00e0*/  LDC.64 R6, c[0x0][0x388] ;  /* 0x0000e200ff067b82 */ /* 0x000e240000000a00 */
[----:B0-----:R-:W-:-:S06]  /*00f0*/  IMAD.WIDE R6, R0, 0x8, R6 ;  /* 0x0000000800067825 */ /* 0x001fcc00078e0206 */
[----:B------:R-:W2:Y:S01]  /*0100*/  LDG.E.64 R6, desc[UR4][R6.64] ;  /* 0x0000000406067981 */ /* 0x000ea2000c1e1b00 */
[----:B------:R-:W0:Y:S01]  /*0110*/  I2F.F64.U32 R8, R8 ;  /* 0x0000000800087312 */ /* 0x000e220000201800 */
[----:B------:R-:W-:Y:S01]  /*0120*/  IMAD.MOV.U32 R2, RZ, RZ, 0x1 ;  /* 0x00000001ff027424 */ /* 0x000fe200078e00ff */
[----:B------:R-:W-:Y:S06]  /*0130*/  BSSY.RECONVERGENT B0, `(.L_x_0) ;  /* 0x0000012000007945 */ /* 0x000fec0003800200 */
[----:B0-----:R-:W0:Y:S02]  /*0140*/  MUFU.RCP64H R3, R9 ;  /* 0x0000000900037308 */ /* 0x001e240000001800 */
[----:B0-----:R-:W-:-:S08]  /*0150*/  DFMA R10, -R8, R2, 1 ;  /* 0x3ff00000080a742b */ /* 0x001fd00000000102 */
[----:B------:R-:W-:-:S08]  /*0160*/  DFMA R10, R10, R10, R10 ;  /* 0x0000000a0a0a722b */ /* 0x000fd0000000000a */
[----:B------:R-:W-:-:S08]  /*0170*/  DFMA R10, R2, R10, R2 ;  /* 0x0000000a020a722b */ /* 0x000fd00000000002 */
[----:B------:R-:W-:-:S08]  /*0180*/  DFMA R2, -R8, R10, 1 ;  /* 0x3ff000000802742b */ /* 0x000fd0000000010a */
[----:B------:R-:W-:-:S08]  /*0190*/  DFMA R2, R10, R2, R10 ;  /* 0x000000020a02722b */ /* 0x000fd0000000000a */
[----:B--2---:R-:W-:Y:S01]  /*01a0*/  DMUL R10, R6, R2 ;  /* 0x00000002060a7228 */ /* 0x004fe20000000000 */
[----:B------:R-:W-:-:S07]  /*01b0*/  FSETP.GEU.AND P1, PT, |R7|, 6.5827683646048100446e-37, PT ;  /* 0x036000000700780b */ /* 0x000fce0003f2e200 */
[----:B------:R-:W-:-:S08]  /*01c0*/  DFMA R12, -R8, R10, R6 ;  /* 0x0000000a080c722b */ /* 0x000fd00000000106 */
[----:B------:R-:W-:-:S10]  /*01d0*/  DFMA R2, R2, R12, R10 ;  /* 0x0000000c0202722b */ /* 0x000fd4000000000a */
[----:B------:R-:W-:-:S05]  /*01e0*/  FFMA R10, RZ, R9, R3 ;  /* 0x00000009ff0a7223 */ /* 0x000fca0000000003 */
[----:B------:R-:W-:-:S13]  /*01f0*/  FSETP.GT.AND P0, PT, |R10|, 1.469367938527859385e-39, PT ;  /* 0x001000000a00780b */ /* 0x000fda0003f04200 */
[----:B------:R-:W-:Y:S05]  /*0200*/  @P0 BRA P1, `(.L_x_1) ;  /* 0x0000000000100947 */ /* 0x000fea0000800000 */
[----:B------:R-:W-:Y:S01]  /*0210*/  IMAD.MOV.U32 R10, RZ, RZ, R6 ;  /* 0x000000ffff0a7224 */ /* 0x000fe200078e0006 */
[----:B------:R-:W-:Y:S01]  /*0220*/  MOV R12, 0x250 ;  /* 0x00000250000c7802 */ /* 0x000fe20000000f00 */
[----:B------:R-:W-:-:S07]  /*0230*/  IMAD.MOV.U32 R11, RZ, RZ, R7 ;  /* 0x000000ffff0b7224 */ /* 0x000fce00078e0007 */
[----:B------:R-:W-:Y:S05]  /*0240*/  CALL.REL.NOINC `($__internal_0_$__cuda_sm20_div_rn_f64_full) ;  /* 0x0000000000847944 */ /* 0x000fea0003c00000 */
.L_x_1:
[----:B------:R-:W-:Y:S05]  /*0250*/  BSYNC.RECONVERGENT B0 ;  /* 0x0000000000007941 */ /* 0x000fea0003800200 */
.L_x_0:
[----:B------:R-:W0:Y:S08]  /*0260*/  LDC.64 R10, c[0x0][0x3a0] ;  /* 0x0000e800ff0a7b82 */ /* 0x000e300000000a00 */
[----:B------:R-:W1:Y:S01]  /*0270*/  LDC.64 R6, c[0x0][0x390] ;  /* 0x0000e400ff067b82 */ /* 0x000e620000000a00 */
[----:B0-----:R-:W-:-:S05]  /*0280*/  IMAD.WIDE R10, R0, 0x8, R10 ;  /* 0x00000008000a7825 */ /* 0x001fca00078e020a */
[----:B------:R0:W-:Y:S04]  /*0290*/  STG.E.64 desc[UR4][R10.64], R2 ;  /* 0x000000020a007986 */ /* 0x0001e8000c101b04 */
[----:B------:R-:W2:Y:S01]  /*02a0*/  LDG.E R8, desc[UR4][R4.64] ;  /* 0x0000000404087981 */ /* 0x000ea2000c1e1900 */
[----:B-1----:R-:W-:-:S06]  /*02b0*/  IMAD.WIDE R6, R0, 0x8, R6 ;  /* 0x0000000800067825 */ /* 0x002fcc00078e0206 */
[----:B------:R-:W3:Y:S01]  /*02c0*/  LDG.E.64 R6, desc[UR4][R6.64] ;  /* 0x0000000406067981 */ /* 0x000ee2000c1e1b00 */
[----:B------:R-:W-:Y:S01]  /*02d0*/  IMAD.MOV.U32 R12, RZ, RZ, 0x1 ;  /* 0x00000001ff0c7424 */ /* 0x000fe200078e00ff */
[----:B------:R-:W-:Y:S01]  /*02e0*/  BSSY.RECONVERGENT B0, `(.L_x_2) ;  /* 0x0000013000007945 */ /* 0x000fe20003800200 */
[----:B--2---:R-:W1:Y:S01]  /*02f0*/  I2F.F64 R8, R8 ;  /* 0x0000000800087312 */ /* 0x004e620000201c00 */
[----:B---3--:R-:W-:-:S07]  /*0300*/  FSETP.GEU.AND P1, PT, |R7|, 6.5827683646048100446e-37, PT ;  /* 0x036000000700780b */ /* 0x008fce0003f2e200 */
[----:B-1----:R-:W1:Y:S02]  /*0310*/  MUFU.RCP64H R13, R9 ;  /* 0x00000009000d7308 */ /* 0x002e640000001800 */
[----:B-1----:R-:W-:-:S08]  /*0320*/  DFMA R14, -R8, R12, 1 ;  /* 0x3ff00000080e742b */ /* 0x002fd0000000010c */
[----:B------:R-:W-:-:S08]  /*0330*/  DFMA R14, R14, R14, R14 ;  /* 0x0000000e0e0e722b */ /* 0x000fd0000000000e */
[----:B------:R-:W-:-:S08]  /*0340*/  DFMA R14, R12, R14, R12 ;  /* 0x0000000e0c0e722b */ /* 0x000fd0000000000c */
[----:B0-----:R-:W-:-:S08]  /*0350*/  DFMA R2, -R8, R14, 1 ;  /* 0x3ff000000802742b */ /* 0x001fd0000000010e */
[----:B------:R-:W-:-:S08]  /*0360*/  DFMA R2, R14, R2, R14 ;  /* 0x000000020e02722b */ /* 0x000fd0000000000e */
[----:B------:R-:W-:-:S08]  /*0370*/  DMUL R4, R6, R2 ;  /* 0x0000000206047228 */ /* 0x000fd00000000000 */
        /* <DEDUP_REMOVED lines=9> */
.L_x_3:
[----:B------:R-:W-:Y:S05]  /*0410*/  BSYNC.RECONVERGENT B0 ;  /* 0x0000000000007941 */ /* 0x000fea0003800200 */
.L_x_2:
[----:B------:R-:W0:Y:S02]  /*0420*/  LDC.64 R4, c[0x0][0x3a8] ;  /* 0x0000ea00ff047b82 */ /* 0x000e240000000a00 */
[----:B0-----:R-:W-:-:S05]  /*0430*/  IMAD.WIDE R4, R0, 0x8, R4 ;  /* 0x0000000800047825 */ /* 0x001fca00078e0204 */
[----:B------:R-:W-:Y:S01]  /*0440*/  STG.E.64 desc[UR4][R4.64], R2 ;  /* 0x0000000204007986 */ /* 0x000fe2000c101b04 */
[----:B------:R-:W-:Y:S05]  /*0450*/  EXIT ;  /* 0x000000000000794d */ /* 0x000fea0003800000 */
        .weak           $__internal_0_$__cuda_sm20_div_rn_f64_full
        .type           $__internal_0_$__cuda_sm20_div_rn_f64_full,@function
        .size           $__internal_0_$__cuda_sm20_div_rn_f64_full,(.L_x_22 - $__internal_0_$__cuda_sm20_div_rn_f64_full)
$__internal_0_$__cuda_sm20_div_rn_f64_full:
[C---:B------:R-:W-:Y:S01]  /*0460*/  FSETP.GEU.AND P0, PT, |R9|.reuse, 1.469367938527859385e-39, PT ;  /* 0x001000000900780b */ /* 0x040fe20003f0e200 */
[----:B------:R-:W-:Y:S01]  /*0470*/  IMAD.MOV.U32 R18, RZ, RZ, 0x1 ;  /* 0x00000001ff127424 */ /* 0x000fe200078e00ff */
[----:B------:R-:W-:Y:S01]  /*0480*/  LOP3.LUT R6, R9, 0x800fffff, RZ, 0xc0, !PT ;  /* 0x800fffff09067812 */ /* 0x000fe200078ec0ff */
[----:B------:R-:W-:Y:S01]  /*0490*/  BSSY.RECONVERGENT B1, `(.L_x_4) ;  /* 0x0000055000017945 */ /* 0x000fe20003800200 */
[C---:B------:R-:W-:Y:S02]  /*04a0*/  FSETP.GEU.AND P2, PT, |R11|.reuse, 1.469367938527859385e-39, PT ;  /* 0x001000000b00780b */ /* 0x040fe40003f4e200 */
[----:B------:R-:W-:Y:S01]  /*04b0*/  LOP3.LUT R7, R6, 0x3ff00000, RZ, 0xfc, !PT ;  /* 0x3ff0000006077812 */ /* 0x000fe200078efcff */
[----:B------:R-:W-:Y:S01]  /*04c0*/  IMAD.MOV.U32 R6, RZ, RZ, R8 ;  /* 0x000000ffff067224 */ /* 0x000fe200078e0008 */
[----:B------:R-:W-:Y:S02]  /*04d0*/  LOP3.LUT R13, R11, 0x7ff00000, RZ, 0xc0, !PT ;  /* 0x7ff000000b0d7812 */ /* 0x000fe400078ec0ff */
[----:B------:R-:W-:-:S03]  /*04e0*/  LOP3.LUT R16, R9, 0x7ff00000, RZ, 0xc0, !PT ;  /* 0x7ff0000009107812 */ /* 0x000fc600078ec0ff */
[----:B------:R-:W-:Y:S01]  /*04f0*/  @!P0 DMUL R6, R8, 8.98846567431157953865e+307 ;  /* 0x7fe0000008068828 */ /* 0x000fe20000000000 */
[----:B------:R-:W-:-:S03]  /*0500*/  ISETP.GE.U32.AND P1, PT, R13, R16, PT ;  /* 0x000000100d00720c */ /* 0x000fc60003f26070 */
[----:B------:R-:W-:Y:S01]  /*0510*/  @!P2 LOP3.LUT R14, R9, 0x7ff00000, RZ, 0xc0, !PT ;  /* 0x7ff00000090ea812 */ /* 0x000fe200078ec0ff */
[----:B------:R-:W-:Y:S01]  /*0520*/  @!P2 IMAD.MOV.U32 R20, RZ, RZ, RZ ;  /* 0x000000ffff14a224 */ /* 0x000fe200078e00ff */
[----:B------:R-:W0:Y:S02]  /*0530*/  MUFU.RCP64H R19, R7 ;  /* 0x0000000700137308 */ /* 0x000e240000001800 */
[----:B------:R-:W-:Y:S01]  /*0540*/  @!P2 ISETP.GE.U32.AND P3, PT, R13, R14, PT ;  /* 0x0000000e0d00a20c */ /* 0x000fe20003f66070 */
[----:B------:R-:W-:-:S05]  /*0550*/  IMAD.MOV.U32 R14, RZ, RZ, 0x1ca00000 ;  /* 0x1ca00000ff0e7424 */ /* 0x000fca00078e00ff */
[----:B------:R-:W-:-:S04]  /*0560*/  @!P2 SEL R15, R14, 0x63400000, !P3 ;  /* 0x634000000e0fa807 */ /* 0x000fc80005800000 */
[----:B------:R-:W-:-:S04]  /*0570*/  @!P2 LOP3.LUT R15, R15, 0x80000000, R11, 0xf8, !PT ;  /* 0x800000000f0fa812 */ /* 0x000fc800078ef80b */
[----:B------:R-:W-:Y:S01]  /*0580*/  @!P2 LOP3.LUT R21, R15, 0x100000, RZ, 0xfc, !PT ;  /* 0x001000000f15a812 */ /* 0x000fe200078efcff */
[----:B0-----:R-:W-:-:S08]  /*0590*/  DFMA R2, R18, -R6, 1 ;  /* 0x3ff000001202742b */ /* 0x001fd00000000806 */
[----:B------:R-:W-:-:S08]  /*05a0*/  DFMA R2, R2, R2, R2 ;  /* 0x000000020202722b */ /* 0x000fd00000000002 */
[----:B------:R-:W-:Y:S01]  /*05b0*/  DFMA R18, R18, R2, R18 ;  /* 0x000000021212722b */ /* 0x000fe20000000012 */
[----:B------:R-:W-:Y:S01]  /*05c0*/  SEL R3, R14, 0x63400000, !P1 ;  /* 0x634000000e037807 */ /* 0x000fe20004800000 */
[----:B------:R-:W-:-:S03]  /*05d0*/  IMAD.MOV.U32 R2, RZ, RZ, R10 ;  /* 0x000000ffff027224 */ /* 0x000fc600078e000a */
[----:B------:R-:W-:-:S03]  /*05e0*/  LOP3.LUT R3, R3, 0x800fffff, R11, 0xf8, !PT ;  /* 0x800fffff03037812 */ /* 0x000fc600078ef80b */
[----:B------:R-:W-:-:S03]  /*05f0*/  DFMA R22, R18, -R6, 1 ;  /* 0x3ff000001216742b */ /* 0x000fc60000000806 */
[----:B------:R-:W-:-:S05]  /*0600*/  @!P2 DFMA R2, R2, 2, -R20 ;  /* 0x400000000202a82b */ /* 0x000fca0000000814 */
[----:B------:R-:W-:Y:S01]  /*0610*/  DFMA R18, R18, R22, R18 ;  /* 0x000000161212722b */ /* 0x000fe20000000012 */
[----:B------:R-:W-:Y:S02]  /*0620*/  IMAD.MOV.U32 R23, RZ, RZ, R13 ;  /* 0x000000ffff177224 */ /* 0x000fe400078e000d */
[----:B------:R-:W-:Y:S01]  /*0630*/  IMAD.MOV.U32 R22, RZ, RZ, R16 ;  /* 0x000000ffff167224 */ /* 0x000fe200078e0010 */
[----:B------:R-:W-:Y:S02]  /*0640*/  @!P0 LOP3.LUT R22, R7, 0x7ff00000, RZ, 0xc0, !PT ;  /* 0x7ff0000007168812 */ /* 0x000fe400078ec0ff */
[----:B------:R-:W-:Y:S02]  /*0650*/  @!P2 LOP3.LUT R23, R3, 0x7ff00000, RZ, 0xc0, !PT ;  /* 0x7ff000000317a812 */ /* 0x000fe400078ec0ff */
[----:B------:R-:W-:Y:S01]  /*0660*/  DMUL R20, R18, R2 ;  /* 0x0000000212147228 */ /* 0x000fe20000000000 */
[----:B------:R-:W-:Y:S02]  /*0670*/  VIADD R24, R22, 0xffffffff ;  /* 0xffffffff16187836 */ /* 0x000fe40000000000 */
[----:B------:R-:W-:-:S05]  /*0680*/  VIADD R15, R23, 0xffffffff ;  /* 0xffffffff170f7836 */ /* 0x000fca0000000000 */
[----:B------:R-:W-:Y:S01]  /*0690*/  DFMA R16, R20, -R6, R2 ;  /* 0x800000061410722b */ /* 0x000fe20000000002 */
[----:B------:R-:W-:-:S04]  /*06a0*/  ISETP.GT.U32.AND P0, PT, R15, 0x7feffffe, PT ;  /* 0x7feffffe0f00780c */ /* 0x000fc80003f04070 */
[----:B------:R-:W-:-:S03]  /*06b0*/  ISETP.GT.U32.OR P0, PT, R24, 0x7feffffe, P0 ;  /* 0x7feffffe1800780c */ /* 0x000fc60000704470 */
[----:B------:R-:W-:-:S10]  /*06c0*/  DFMA R16, R18, R16, R20 ;  /* 0x000000101210722b */ /* 0x000fd40000000014 */
[----:B------:R-:W-:Y:S05]  /*06d0*/  @P0 BRA `(.L_x_5) ;  /* 0x00000000006c0947 */ /* 0x000fea0003800000 */
[----:B------:R-:W-:-:S04]  /*06e0*/  LOP3.LUT R18, R9, 0x7ff00000, RZ, 0xc0, !PT ;  /* 0x7ff0000009127812 */ /* 0x000fc800078ec0ff */
[CC--:B------:R-:W-:Y:S02]  /*06f0*/  VIADDMNMX R10, R13.reuse, -R18.reuse, 0xb9600000, !PT ;  /* 0xb96000000d0a7446 */ /* 0x0c0fe40007800912 */
[----:B------:R-:W-:Y:S02]  /*0700*/  ISETP.GE.U32.AND P0, PT, R13, R18, PT ;  /* 0x000000120d00720c */ /* 0x000fe40003f06070 */
[----:B------:R-:W-:Y:S02]  /*0710*/  VIMNMX R10, PT, PT, R10, 0x46a00000, PT ;  /* 0x46a000000a0a7848 */ /* 0x000fe40003fe0100 */
[----:B------:R-:W-:-:S05]  /*0720*/  SEL R13, R14, 0x63400000, !P0 ;  /* 0x634000000e0d7807 */ /* 0x000fca0004000000 */
[----:B------:R-:W-:Y:S02]  /*0730*/  IMAD.IADD R13, R10, 0x1, -R13 ;  /* 0x000000010a0d7824 */ /* 0x000fe400078e0a0d */
[----:B------:R-:W-:Y:S02]  /*0740*/  IMAD.MOV.U32 R10, RZ, RZ, RZ ;  /* 0x000000ffff0a7224 */ /* 0x000fe400078e00ff */
[----:B------:R-:W-:-:S06]  /*0750*/  VIADD R11, R13, 0x7fe00000 ;  /* 0x7fe000000d0b7836 */ /* 0x000fcc0000000000 */
[----:B------:R-:W-:-:S10]  /*0760*/  DMUL R14, R16, R10 ;  /* 0x0000000a100e7228 */ /* 0x000fd40000000000 */
[----:B------:R-:W-:-:S13]  /*0770*/  FSETP.GTU.AND P0, PT, |R15|, 1.469367938527859385e-39, PT ;  /* 0x001000000f00780b */ /* 0x000fda0003f0c200 */
[----:B------:R-:W-:Y:S05]  /*0780*/  @P0 BRA `(.L_x_6) ;  /* 0x0000000000940947 */ /* 0x000fea0003800000 */
[----:B------:R-:W-:Y:S01]  /*0790*/  DFMA R2, R16, -R6, R2 ;  /* 0x800000061002722b */ /* 0x000fe20000000002 */
[----:B------:R-:W-:-:S09]  /*07a0*/  IMAD.MOV.U32 R10, RZ, RZ, RZ ;  /* 0x000000ffff0a7224 */ /* 0x000fd200078e00ff */
[C---:B------:R-:W-:Y:S02]  /*07b0*/  FSETP.NEU.AND P0, PT, R3.reuse, RZ, PT ;  /* 0x000000ff0300720b */ /* 0x040fe40003f0d000 */
[----:B------:R-:W-:-:S04]  /*07c0*/  LOP3.LUT R9, R3, 0x80000000, R9, 0x48, !PT ;  /* 0x8000000003097812 */ /* 0x000fc800078e4809 */
[----:B------:R-:W-:-:S07]  /*07d0*/  LOP3.LUT R11, R9, R11, RZ, 0xfc, !PT ;  /* 0x0000000b090b7212 */ /* 0x000fce00078efcff */
[----:B------:R-:W-:Y:S05]  /*07e0*/  @!P0 BRA `(.L_x_6) ;  /* 0x00000000007c8947 */ /* 0x000fea0003800000 */
[----:B------:R-:W-:Y:S01]  /*07f0*/  IMAD.MOV R3, RZ, RZ, -R13 ;  /* 0x000000ffff037224 */ /* 0x000fe200078e0a0d */
[----:B------:R-:W-:Y:S01]  /*0800*/  DMUL.RP R10, R16, R10 ;  /* 0x0000000a100a7228 */ /* 0x000fe20000008000 */
[----:B------:R-:W-:-:S06]  /*0810*/  IMAD.MOV.U32 R2, RZ, RZ, RZ ;  /* 0x000000ffff027224 */ /* 0x000fcc00078e00ff */
[----:B------:R-:W-:-:S03]  /*0820*/  DFMA R2, R14, -R2, R16 ;  /* 0x800000020e02722b */ /* 0x000fc60000000010 */
[----:B------:R-:W-:-:S03]  /*0830*/  LOP3.LUT R9, R11, R9, RZ, 0x3c, !PT ;  /* 0x000000090b097212 */ /* 0x000fc600078e3cff */
[----:B------:R-:W-:-:S04]  /*0840*/  IADD3 R2, PT, PT, -R13, -0x43300000, RZ ;  /* 0xbcd000000d027810 */ /* 0x000fc80007ffe1ff */
[----:B------:R-:W-:-:S04]  /*0850*/  FSETP.NEU.AND P0, PT, |R3|, R2, PT ;  /* 0x000000020300720b */ /* 0x000fc80003f0d200 */
[----:B------:R-:W-:Y:S02]  /*0860*/  FSEL R14, R10, R14, !P0 ;  /* 0x0000000e0a0e7208 */ /* 0x000fe40004000000 */
[----:B------:R-:W-:Y:S01]  /*0870*/  FSEL R15, R9, R15, !P0 ;  /* 0x0000000f090f7208 */ /* 0x000fe20004000000 */
[----:B------:R-:W-:Y:S06]  /*0880*/  BRA `(.L_x_6) ;  /* 0x0000000000547947 */ /* 0x000fec0003800000 */
.L_x_5:
[----:B------:R-:W-:-:S14]  /*0890*/  DSETP.NAN.AND P0, PT, R10, R10, PT ;  /* 0x0000000a0a00722a */ /* 0x000fdc0003f08000 */
[----:B------:R-:W-:Y:S05]  /*08a0*/  @P0 BRA `(.L_x_7) ;  /* 0x0000000000440947 */ /* 0x000fea0003800000 */
[----:B------:R-:W-:-:S14]  /*08b0*/  DSETP.NAN.AND P0, PT, R8, R8, PT ;  /* 0x000000080800722a */ /* 0x000fdc0003f08000 */
[----:B------:R-:W-:Y:S05]  /*08c0*/  @P0 BRA `(.L_x_8) ;  /* 0x0000000000300947 */ /* 0x000fea0003800000 */
[----:B------:R-:W-:Y:S01]  /*08d0*/  ISETP.NE.AND P0, PT, R23, R22, PT ;  /* 0x000000161700720c */ /* 0x000fe20003f05270 */
[----:B------:R-:W-:Y:S02]  /*08e0*/  IMAD.MOV.U32 R14, RZ, RZ, 0x0 ;  /* 0x00000000ff0e7424 */ /* 0x000fe400078e00ff */
[----:B------:R-:W-:-:S10]  /*08f0*/  IMAD.MOV.U32 R15, RZ, RZ, -0x80000 ;  /* 0xfff80000ff0f7424 */ /* 0x000fd400078e00ff */
[----:B------:R-:W-:Y:S05]  /*0900*/  @!P0 BRA `(.L_x_6) ;  /* 0x0000000000348947 */ /* 0x000fea0003800000 */
[----:B------:R-:W-:Y:S02]  /*0910*/  ISETP.NE.AND P0, PT, R23, 0x7ff00000, PT ;  /* 0x7ff000001700780c */ /* 0x000fe40003f05270 */
[----:B------:R-:W-:Y:S02]  /*0920*/  LOP3.LUT R15, R11, 0x80000000, R9, 0x48, !PT ;  /* 0x800000000b0f7812 */ /* 0x000fe400078e4809 */
[----:B------:R-:W-:-:S13]  /*0930*/  ISETP.EQ.OR P0, PT, R22, RZ, !P0 ;  /* 0x000000ff1600720c */ /* 0x000fda0004702670 */
[----:B------:R-:W-:Y:S01]  /*0940*/  @P0 LOP3.LUT R2, R15, 0x7ff00000, RZ, 0xfc, !PT ;  /* 0x7ff000000f020812 */ /* 0x000fe200078efcff */
[----:B------:R-:W-:Y:S02]  /*0950*/  @!P0 IMAD.MOV.U32 R14, RZ, RZ, RZ ;  /* 0x000000ffff0e8224 */ /* 0x000fe400078e00ff */
[----:B------:R-:W-:Y:S02]  /*0960*/  @P0 IMAD.MOV.U32 R14, RZ, RZ, RZ ;  /* 0x000000ffff0e0224 */ /* 0x000fe400078e00ff */
[----:B------:R-:W-:Y:S01]  /*0970*/  @P0 IMAD.MOV.U32 R15, RZ, RZ, R2 ;  /* 0x000000ffff0f0224 */ /* 0x000fe200078e0002 */
[----:B------:R-:W-:Y:S06]  /*0980*/  BRA `(.L_x_6) ;  /* 0x0000000000147947 */ /* 0x000fec0003800000 */
.L_x_8:
[----:B------:R-:W-:Y:S01]  /*0990*/  LOP3.LUT R15, R9, 0x80000, RZ, 0xfc, !PT ;  /* 0x00080000090f7812 */ /* 0x000fe200078efcff */
[----:B------:R-:W-:Y:S01]  /*09a0*/  IMAD.MOV.U32 R14, RZ, RZ, R8 ;  /* 0x000000ffff0e7224 */ /* 0x000fe200078e0008 */
[----:B------:R-:W-:Y:S06]  /*09b0*/  BRA `(.L_x_6) ;  /* 0x0000000000087947 */ /* 0x000fec0003800000 */
.L_x_7:
[----:B------:R-:W-:Y:S01]  /*09c0*/  LOP3.LUT R15, R11, 0x80000, RZ, 0xfc, !PT ;  /* 0x000800000b0f7812 */ /* 0x000fe200078efcff */
[----:B------:R-:W-:-:S07]  /*09d0*/  IMAD.MOV.U32 R14, RZ, RZ, R10 ;  /* 0x000000ffff0e7224 */ /* 0x000fce00078e000a */
.L_x_6:
[----:B------:R-:W-:Y:S05]  /*09e0*/  BSYNC.RECONVERGENT B1 ;  /* 0x0000000000017941 */ /* 0x000fea0003800200 */
.L_x_4:
[----:B------:R-:W-:Y:S02]  /*09f0*/  IMAD.MOV.U32 R13, RZ, RZ, 0x0 ;  /* 0x00000000ff0d7424 */ /* 0x000fe400078e00ff */
[----:B------:R-:W-:Y:S02]  /*0a00*/  IMAD.MOV.U32 R2, RZ, RZ, R14 ;  /* 0x000000ffff027224 */ /* 0x000fe400078e000e */
[----:B------:R-:W-:Y:S01]  /*0a10*/  IMAD.MOV.U32 R3, RZ, RZ, R15 ;  /* 0x000000ffff037224 */ /* 0x000fe200078e000f */
[----:B------:R-:W-:Y:S06]  /*0a20*/  RET.REL.NODEC R12 `(_Z16computeCentroidsiPdS_PiS_S_) ;  /* 0xfffffff40c747950 */ /* 0x000fec0003c3ffff */
.L_x_9:
[----:B------:R-:W-:-:S00]  /*0a30*/  BRA `(.L_x_9) ;  /* 0xfffffffc00fc7947 */ /* 0x000fc0000383ffff */
[----:B------:R-:W-:-:S00]  /*0a40*/  NOP ;  /* 0x0000000000007918 */ /* 0x000fc00000000000 */
        /* <DEDUP_REMOVED lines=11> */
.L_x_22:


//--------------------- .text._Z12updateKernelPiS_S_iiPdS0_S_ --------------------------
	.section	.text._Z12updateKernelPiS_S_iiPdS0_S_,"ax",@progbits
	.align	128
        .global         _Z12updateKernelPiS_S_iiPdS0_S_
        .type           _Z12updateKernelPiS_S_iiPdS0_S_,@function
        .size           _Z12updateKernelPiS_S_iiPdS0_S_,(.L_x_24 - _Z12updateKernelPiS_S_iiPdS0_S_)
        .other          _Z12updateKernelPiS_S_iiPdS0_S_,@"STO_CUDA_ENTRY STV_DEFAULT"
_Z12updateKernelPiS_S_iiPdS0_S_:
.text._Z12updateKernelPiS_S_iiPdS0_S_:
        /* <DEDUP_REMOVED lines=9> */
[----:B------:R-:W1:Y:S07]  /*0090*/  LDCU.64 UR4, c[0x0][0x358] ;  /* 0x00006b00ff0477ac */ /* 0x000e6e0008000a00 */
[----:B------:R-:W2:Y:S08]  /*00a0*/  LDC.64 R2, c[0x0][0x390] ;  /* 0x0000e400ff027b82 */ /* 0x000eb00000000a00 */
[----:B------:R-:W3:Y:S01]  /*00b0*/  LDC.64 R4, c[0x0][0x3a0] ;  /* 0x0000e800ff047b82 */ /* 0x000ee20000000a00 */
[----:B0-----:R-:W-:-:S07]  /*00c0*/  IMAD.WIDE R6, R13, 0x4, R6 ;  /* 0x000000040d067825 */ /* 0x001fce00078e0206 */
[----:B------:R-:W0:Y:S01]  /*00d0*/  LDC.64 R10, c[0x0][0x388] ;  /* 0x0000e200ff0a7b82 */ /* 0x000e220000000a00 */
[----:B-1----:R1:W4:Y:S01]  /*00e0*/  LDG.E R8, desc[UR4][R6.64] ;  /* 0x0000000406087981 */ /* 0x002322000c1e1900 */
[----:B--2---:R-:W-:-:S05]  /*00f0*/  IMAD.WIDE R2, R13, 0x4, R2 ;  /* 0x000000040d027825 */ /* 0x004fca00078e0202 */
[----:B------:R-:W3:Y:S01]  /*0100*/  LDG.E R15, desc[UR4][R2.64] ;  /* 0x00000004020f7981 */ /* 0x000ee2000c1e1900 */
[----:B-1----:R-:W1:Y:S01]  /*0110*/  LDC.64 R6, c[0x0][0x3a8] ;  /* 0x0000ea00ff067b82 */ /* 0x002e620000000a00 */
[----:B0-----:R-:W-:Y:S01]  /*0120*/  IMAD.WIDE R10, R13, 0x4, R10 ;  /* 0x000000040d0a7825 */ /* 0x001fe200078e020a */
[----:B----4-:R-:W0:Y:S03]  /*0130*/  I2F.F64 R8, R8 ;  /* 0x0000000800087312 */ /* 0x010e260000201c00 */
[----:B---3--:R-:W-:-:S05]  /*0140*/  IMAD.WIDE R4, R15, 0x8, R4 ;  /* 0x000000080f047825 */ /* 0x008fca00078e0204 */
[----:B0-----:R-:W-:Y:S04]  /*0150*/  REDG.E.ADD.F64.RN.STRONG.GPU desc[UR4][R4.64], R8 ;  /* 0x00000008040079a6 */ /* 0x001fe8000c12ff04 */
[----:B------:R-:W2:Y:S04]  /*0160*/  LDG.E R10, desc[UR4][R10.64] ;  /* 0x000000040a0a7981 */ /* 0x000ea8000c1e1900 */
[----:B------:R-:W1:Y:S01]  /*0170*/  LDG.E R15, desc[UR4][R2.64] ;  /* 0x00000004020f7981 */ /* 0x000e62000c1e1900 */
[----:B--2---:R-:W0:Y:S01]  /*0180*/  I2F.F64 R12, R10 ;  /* 0x0000000a000c7312 */ /* 0x004e220000201c00 */
[----:B-1----:R-:W-:-:S02]  /*0190*/  IMAD.WIDE R6, R15, 0x8, R6 ;  /* 0x000000080f067825 */ /* 0x002fc400078e0206 */
[----:B------:R-:W1:Y:S03]  /*01a0*/  LDC.64 R14, c[0x0][0x3b0] ;  /* 0x0000ec00ff0e7b82 */ /* 0x000e660000000a00 */
[----:B0-----:R-:W-:Y:S04]  /*01b0*/  REDG.E.ADD.F64.RN.STRONG.GPU desc[UR4][R6.64], R12 ;  /* 0x0000000c060079a6 */ /* 0x001fe8000c12ff04 */
[----:B------:R-:W1:Y:S01]  /*01c0*/  LDG.E R17, desc[UR4][R2.64] ;  /* 0x0000000402117981 */ /* 0x000e62000c1e1900 */
[----:B------:R-:W-:Y:S02]  /*01d0*/  HFMA2 R19, -RZ, RZ, 0, 5.9604644775390625e-08 ;  /* 0x00000001ff137431 */ /* 0x000fe400000001ff */
[----:B-1----:R-:W-:-:S05]  /*01e0*/  IMAD.WIDE R14, R17, 0x4, R14 ;  /* 0x00000004110e7825 */ /* 0x002fca00078e020e */
[----:B------:R-:W-:Y:S01]  /*01f0*/  REDG.E.ADD.STRONG.GPU desc[UR4][R14.64], R19 ;  /* 0x000000130e00798e */ /* 0x000fe2000c12e104 */
[----:B------:R-:W-:Y:S05]  /*0200*/  EXIT ;  /* 0x000000000000794d */ /* 0x000fea0003800000 */
.L_x_10:
        /* <DEDUP_REMOVED lines=15> */
.L_x_24:


//--------------------- .text._Z20check_cluster_changePdS_S_S_PbS0_i --------------------------
	.section	.text._Z20check_cluster_changePdS_S_S_PbS0_i,"ax",@progbits
	.align	128
        .global         _Z20check_cluster_changePdS_S_S_PbS0_i
        .type           _Z20check_cluster_changePdS_S_S_PbS0_i,@function
        .size           _Z20check_cluster_changePdS_S_S_PbS0_i,(.L_x_25 - _Z20check_cluster_changePdS_S_S_PbS0_i)
        .other          _Z20check_cluster_changePdS_S_S_PbS0_i,@"STO_CUDA_ENTRY STV_DEFAULT"
_Z20check_cluster_changePdS_S_S_PbS0_i:
.text._Z20check_cluster_changePdS_S_S_PbS0_i:
[----:B------:R-:W-:Y:S01]  /*0000*/  LDC R1, c[0x0][0x37c] ;  /* 0x0000df00ff017b82 */ /* 0x000fe20000000800 */
[----:B------:R-:W0:Y:S07]  /*0010*/  S2R R0, SR_TID.X ;  /* 0x0000000000007919 */ /* 0x000e2e0000002100 */
[----:B------:R-:W0:Y:S01]  /*0020*/  S2UR UR4, SR_CTAID.X ;  /* 0x00000000000479c3 */ /* 0x000e220000002500 */
[----:B------:R-:W1:Y:S07]  /*0030*/  LDCU UR6, c[0x0][0x3b0] ;  /* 0x00007600ff0677ac */ /* 0x000e6e0008000800 */
[----:B------:R-:W0:Y:S02]  /*0040*/  LDC R3, c[0x0][0x360] ;  /* 0x0000d800ff037b82 */ /* 0x000e240000000800 */
[----:B0-----:R-:W-:-:S05]  /*0050*/  IMAD R0, R3, UR4, R0 ;  /* 0x0000000403007c24 */ /* 0x001fca000f8e0200 */
[----:B-1----:R-:W-:-:S13]  /*0060*/  ISETP.GT.AND P0, PT, R0, UR6, PT ;  /* 0x0000000600007c0c */ /* 0x002fda000bf04270 */
[----:B------:R-:W-:Y:S05]  /*0070*/  @P0 EXIT ;  /* 0x000000000000094d */ /* 0x000fea0003800000 */
[C---:B------:R-:W-:Y:S01]  /*0080*/  ISETP.NE.AND P0, PT, R0.reuse, RZ, PT ;  /* 0x000000ff0000720c */ /* 0x040fe20003f05270 */
[----:B------:R-:W0:Y:S01]  /*0090*/  LDC.64 R2, c[0x0][0x380] ;  /* 0x0000e000ff027b82 */ /* 0x000e220000000a00 */
[----:B------:R-:W1:Y:S01]  /*00a0*/  LDCU.64 UR4, c[0x0][0x358] ;  /* 0x00006b00ff0477ac */ /* 0x000e620008000a00 */
[----:B------:R-:W2:Y:S06]  /*00b0*/  LDCU.64 UR8, c[0x0][0x3a0] ;  /* 0x00007400ff0877ac */ /* 0x000eac0008000a00 */
[----:B------:R-:W3:Y:S08]  /*00c0*/  LDC.64 R4, c[0x0][0x390] ;  /* 0x0000e400ff047b82 */ /* 0x000ef00000000a00 */
[----:B------:R-:W1:Y:S01]  /*00d0*/  @!P0 LDC.64 R10, c[0x0][0x3a8] ;  /* 0x0000ea00ff0a8b82 */ /* 0x000e620000000a00 */
[----:B0-----:R-:W-:-:S07]  /*00e0*/  IMAD.WIDE R2, R0, 0x8, R2 ;  /* 0x0000000800027825 */ /* 0x001fce00078e0202 */
[----:B------:R-:W0:Y:S01]  /*00f0*/  LDC.64 R12, c[0x0][0x388] ;  /* 0x0000e200ff0c7b82 */ /* 0x000e220000000a00 */
[----:B---3--:R-:W-:-:S07]  /*0100*/  IMAD.WIDE R4, R0, 0x8, R4 ;  /* 0x0000000800047825 */ /* 0x008fce00078e0204 */
[----:B------:R-:W3:Y:S01]  /*0110*/  LDC.64 R14, c[0x0][0x398] ;  /* 0x0000e600ff0e7b82 */ /* 0x000ee20000000a00 */
[----:B-1----:R2:W-:Y:S04]  /*0120*/  @!P0 STG.E.U8 desc[UR4][R10.64], RZ ;  /* 0x000000ff0a008986 */ /* 0x0025e8000c101104 */
[----:B------:R-:W4:Y:S04]  /*0130*/  LDG.E.64 R6, desc[UR4][R2.64] ;  /* 0x0000000402067981 */ /* 0x000f28000c1e1b00 */
[----:B------:R-:W4:Y:S02]  /*0140*/  LDG.E.64 R8, desc[UR4][R4.64] ;  /* 0x0000000404087981 */ /* 0x000f24000c1e1b00 */
[----:B----4-:R-:W-:Y:S01]  /*0150*/  DSETP.NEU.AND P1, PT, R6, R8, PT ;  /* 0x000000080600722a */ /* 0x010fe20003f2d000 */
[----:B0-----:R-:W-:-:S04]  /*0160*/  IMAD.WIDE R6, R0, 0x8, R12 ;  /* 0x0000000800067825 */ /* 0x001fc800078e020c */
[----:B---3--:R-:W-:-:S09]  /*0170*/  IMAD.WIDE R8, R0, 0x8, R14 ;  /* 0x0000000800087825 */ /* 0x008fd200078e020e */
[----:B------:R-:W3:Y:S04]  /*0180*/  @!P1 LDG.E.64 R12, desc[UR4][R6.64] ;  /* 0x00000004060c9981 */ /* 0x000ee8000c1e1b00 */
[----:B------:R-:W3:Y:S01]  /*0190*/  @!P1 LDG.E.64 R14, desc[UR4][R8.64] ;  /* 0x00000004080e9981 */ /* 0x000ee2000c1e1b00 */
[----:B------:R-:W-:Y:S01]  /*01a0*/  PLOP3.LUT P0, PT, PT, PT, PT, 0x80, 0x8 ;  /* 0x000000000008781c */ /* 0x000fe20003f0f070 */
[----:B------:R-:W-:-:S06]  /*01b0*/  UISETP.GE.AND UP0, UPT, UR6, 0x2, UPT ;  /* 0x000000020600788c */ /* 0x000fcc000bf06270 */
[----:B---3--:R-:W-:Y:S01]  /*01c0*/  @!P1 DSETP.NEU.AND P0, PT, R12, R14, PT ;  /* 0x0000000e0c00922a */ /* 0x008fe20003f0d000 */
[----:B--2---:R-:W-:-:S04]  /*01d0*/  IADD3 R10, P1, PT, R0, UR8, RZ ;  /* 0x00000008000a7c10 */ /* 0x004fc8000ff3e0ff */
[----:B------:R-:W-:Y:S02]  /*01e0*/  LEA.HI.X.SX32 R11, R0, UR9, 0x1, P1 ;  /* 0x00000009000b7c11 */ /* 0x000fe400088f0eff */
[----:B------:R-:W-:-:S05]  /*01f0*/  SEL R13, RZ, 0x1, !P0 ;  /* 0x00000001ff0d7807 */ /* 0x000fca0004000000 */
[----:B------:R0:W-:Y:S01]  /*0200*/  STG.E.U8 desc[UR4][R10.64], R13 ;  /* 0x0000000d0a007986 */ /* 0x0001e2000c101104 */
[----:B------:R-:W-:Y:S06]  /*0210*/  BAR.SYNC.DEFER_BLOCKING 0x0 ;  /* 0x0000000000007b1d */ /* 0x000fec0000010000 */
[----:B------:R-:W-:Y:S05]  /*0220*/  BRA.U !UP0, `(.L_x_11) ;  /* 0x00000001084c7547 */ /* 0x000fea000b800000 */
[----:B0-----:R-:W-:Y:S01]  /*0230*/  IMAD.MOV.U32 R13, RZ, RZ, 0x1 ;  /* 0x00000001ff0d7424 */ /* 0x001fe200078e00ff */
[----:B------:R-:W0:Y:S06]  /*0240*/  LDCU UR6, c[0x0][0x3b0] ;  /* 0x00007600ff0677ac */ /* 0x000e2c0008000800 */
.L_x_14:
[----:B------:R-:W-:Y:S01]  /*0250*/  IMAD.SHL.U32 R17, R13, 0x2, RZ ;  /* 0x000000020d117824 */ /* 0x000fe200078e00ff */
[----:B------:R-:W-:Y:S03]  /*0260*/  BSSY.RECONVERGENT B0, `(.L_x_12) ;  /* 0x000000b000007945 */ /* 0x000fe60003800200 */
[----:B------:R-:W-:-:S05]  /*0270*/  IMAD R12, R0, R17, RZ ;  /* 0x00000011000c7224 */ /* 0x000fca00078e02ff */
[----:B0-----:R-:W-:-:S13]  /*0280*/  ISETP.GE.AND P0, PT, R12, UR6, PT ;  /* 0x000000060c007c0c */ /* 0x001fda000bf06270 */
[----:B------:R-:W-:Y:S05]  /*0290*/  @P0 BRA `(.L_x_13) ;  /* 0x00000000001c0947 */ /* 0x000fea0003800000 */
[C---:B------:R-:W-:Y:S01]  /*02a0*/  IADD3 R12, P0, PT, R13.reuse, R10, RZ ;  /* 0x0000000a0d0c7210 */ /* 0x040fe20007f1e0ff */
[----:B------:R-:W2:Y:S03]  /*02b0*/  LDG.E.U8 R14, desc[UR4][R10.64] ;  /* 0x000000040a0e7981 */ /* 0x000ea6000c1e1100 */
[----:B------:R-:W-:-:S06]  /*02c0*/  LEA.HI.X.SX32 R13, R13, R11, 0x1, P0 ;  /* 0x0000000b0d0d7211 */ /* 0x000fcc00000f0eff */
[----:B------:R-:W2:Y:S02]  /*02d0*/  LDG.E.U8 R13, desc[UR4][R12.64] ;  /* 0x000000040c0d7981 */ /* 0x000ea4000c1e1100 */
[----:B--2---:R-:W-:-:S04]  /*02e0*/  LOP3.LUT P0, RZ, R13, 0xff, R14, 0xc8, !PT ;  /* 0x000000ff0dff7812 */ /* 0x004fc8000780c80e */
[----:B------:R-:W-:-:S05]  /*02f0*/  SEL R15, RZ, 0x1, !P0 ;  /* 0x00000001ff0f7807 */ /* 0x000fca0004000000 */
[----:B------:R0:W-:Y:S04]  /*0300*/  STG.E.U8 desc[UR4][R10.64], R15 ;  /* 0x0000000f0a007986 */ /* 0x0001e8000c101104 */
.L_x_13:
[----:B------:R-:W-:Y:S05]  /*0310*/  BSYNC.RECONVERGENT B0 ;  /* 0x0000000000007941 */ /* 0x000fea0003800200 */
.L_x_12:
[----:B------:R-:W-:Y:S01]  /*0320*/  BAR.SYNC.DEFER_BLOCKING 0x0 ;  /* 0x0000000000007b1d */ /* 0x000fe20000010000 */
[----:B------:R-:W-:Y:S01]  /*0330*/  ISETP.GE.AND P0, PT, R17, UR6, PT ;  /* 0x0000000611007c0c */ /* 0x000fe2000bf06270 */
[----:B------:R-:W-:-:S12]  /*0340*/  IMAD.MOV.U32 R13, RZ, RZ, R17 ;  /* 0x000000ffff0d7224 */ /* 0x000fd800078e0011 */
[----:B------:R-:W-:Y:S05]  /*0350*/  @!P0 BRA `(.L_x_14) ;  /* 0xfffffffc00bc8947 */ /* 0x000fea000383ffff */
.L_x_11:
[----:B------:R-:W2:Y:S01]  /*0360*/  LDG.E.64 R2, desc[UR4][R2.64] ;  /* 0x0000000402027981 */ /* 0x000ea2000c1e1b00 */
[----:B------:R-:W-:-:S03]  /*0370*/  ISETP.NE.AND P0, PT, R0, RZ, PT ;  /* 0x000000ff0000720c */ /* 0x000fc60003f05270 */
[----:B--2---:R1:W-:Y:S04]  /*0380*/  STG.E.64 desc[UR4][R4.64], R2 ;  /* 0x0000000204007986 */ /* 0x0043e8000c101b04 */
[----:B------:R-:W2:Y:S04]  /*0390*/  LDG.E.64 R6, desc[UR4][R6.64] ;  /* 0x0000000406067981 */ /* 0x000ea8000c1e1b00 */
[----:B--2---:R1:W-:Y:S02]  /*03a0*/  STG.E.64 desc[UR4][R8.64], R6 ;  /* 0x0000000608007986 */ /* 0x0043e4000c101b04 */
[----:B------:R-:W-:Y:S05]  /*03b0*/  @P0 EXIT ;  /* 0x000000000000094d */ /* 0x000fea0003800000 */
[----:B-1----:R-:W1:Y:S08]  /*03c0*/  LDC.64 R2, c[0x0][0x3a0] ;  /* 0x0000e800ff027b82 */ /* 0x002e700000000a00 */
[----:B------:R-:W2:Y:S01]  /*03d0*/  LDC.64 R4, c[0x0][0x3a8] ;  /* 0x0000ea00ff047b82 */ /* 0x000ea20000000a00 */
[----:B-1----:R-:W3:Y:S04]  /*03e0*/  LDG.E.U8 R3, desc[UR4][R2.64] ;  /* 0x0000000402037981 */ /* 0x002ee8000c1e1100 */
[----:B--2---:R-:W3:Y:S02]  /*03f0*/  LDG.E.U8 R0, desc[UR4][R4.64] ;  /* 0x0000000404007981 */ /* 0x004ee4000c1e1100 */
[----:B---3--:R-:W-:-:S04]  /*0400*/  LOP3.LUT P0, RZ, R3, 0xff, R0, 0xc8, !PT ;  /* 0x000000ff03ff7812 */ /* 0x008fc8000780c800 */
[----:B------:R-:W-:-:S05]  /*0410*/  SEL R7, RZ, 0x1, !P0 ;  /* 0x00000001ff077807 */ /* 0x000fca0004000000 */
[----:B------:R-:W-:Y:S01]  /*0420*/  STG.E.U8 desc[UR4][R4.64], R7 ;  /* 0x0000000704007986 */ /* 0x000fe2000c101104 */
[----:B------:R-:W-:Y:S05]  /*0430*/  EXIT ;  /* 0x000000000000794d */ /* 0x000fea0003800000 */
.L_x_15:
        /* <DEDUP_REMOVED lines=12> */
.L_x_25:


//--------------------- .text._Z12assignKernelPiS_S_PdS0_ii --------------------------
	.section	.text._Z12assignKernelPiS_S_PdS0_ii,"ax",@progbits
	.align	128
        .global         _Z12assignKernelPiS_S_PdS0_ii
        .type           _Z12assignKernelPiS_S_PdS0_ii,@function
        .size           _Z12assignKernelPiS_S_PdS0_ii,(.L_x_26 - _Z12assignKernelPiS_S_PdS0_ii)
        .other          _Z12assignKernelPiS_S_PdS0_ii,@"STO_CUDA_ENTRY STV_DEFAULT"
_Z12assignKernelPiS_S_PdS0_ii:
.text._Z12assignKernelPiS_S_PdS0_ii:
        /* <DEDUP_REMOVED lines=8> */
[----:B------:R-:W0:Y:S01]  /*0080*/  LDCU UR8, c[0x0][0x3a8] ;  /* 0x00007500ff0877ac */ /* 0x000e220008000800 */
[----:B------:R-:W1:Y:S01]  /*0090*/  LDCU.64 UR12, c[0x0][0x358] ;  /* 0x00006b00ff0c77ac */ /* 0x000e620008000a00 */
[----:B0-----:R-:W-:-:S09]  /*00a0*/  UISETP.GE.AND UP0, UPT, UR8, 0x1, UPT ;  /* 0x000000010800788c */ /* 0x001fd2000bf06270 */
[----:B-1----:R-:W-:Y:S05]  /*00b0*/  BRA.U !UP0, `(.L_x_16) ;  /* 0x0000000d08487547 */ /* 0x002fea000b800000 */
[----:B------:R-:W0:Y:S08]  /*00c0*/  LDC.64 R6, c[0x0][0x380] ;  /* 0x0000e000ff067b82 */ /* 0x000e300000000a00 */
[----:B------:R-:W1:Y:S01]  /*00d0*/  LDC.64 R12, c[0x0][0x388] ;  /* 0x0000e200ff0c7b82 */ /* 0x000e620000000a00 */
[----:B0-----:R-:W-:-:S05]  /*00e0*/  IMAD.WIDE R6, R0, 0x4, R6 ;  /* 0x0000000400067825 */ /* 0x001fca00078e0206 */
[----:B------:R-:W2:Y:S01]  /*00f0*/  LDG.E R4, desc[UR12][R6.64] ;  /* 0x0000000c06047981 */ /* 0x000ea2000c1e1900 */
[----:B-1----:R-:W-:-:S05]  /*0100*/  IMAD.WIDE R12, R0, 0x4, R12 ;  /* 0x00000004000c7825 */ /* 0x002fca00078e020c */
[----:B------:R-:W3:Y:S01]  /*0110*/  LDG.E R8, desc[UR12][R12.64] ;  /* 0x0000000c0c087981 */ /* 0x000ee2000c1e1900 */
[----:B------:R-:W-:Y:S01]  /*0120*/  UISETP.GE.U32.AND UP1, UPT, UR8, 0x8, UPT ;  /* 0x000000080800788c */ /* 0x000fe2000bf26070 */
[----:B------:R-:W-:Y:S01]  /*0130*/  IMAD.MOV.U32 R2, RZ, RZ, RZ ;  /* 0x000000ffff027224 */ /* 0x000fe200078e00ff */
[----:B------:R-:W-:Y:S01]  /*0140*/  ULOP3.LUT UR9, UR8, 0x7, URZ, 0xc0, !UPT ;  /* 0x0000000708097892 */ /* 0x000fe2000f8ec0ff */
[----:B------:R-:W-:Y:S02]  /*0150*/  IMAD.MOV.U32 R10, RZ, RZ, -0x400000 ;  /* 0xffc00000ff0a7424 */ /* 0x000fe400078e00ff */
[----:B------:R-:W-:Y:S01]  /*0160*/  IMAD.MOV.U32 R11, RZ, RZ, 0x41dfffff ;  /* 0x41dfffffff0b7424 */ /* 0x000fe200078e00ff */
[----:B------:R-:W-:Y:S01]  /*0170*/  UISETP.NE.AND UP0, UPT, UR9, URZ, UPT ;  /* 0x000000ff0900728c */ /* 0x000fe2000bf05270 */
[----:B--2---:R-:W0:Y:S08]  /*0180*/  I2F.F64 R4, R4 ;  /* 0x0000000400047312 */ /* 0x004e300000201c00 */
[----:B---3--:R-:W1:Y:S01]  /*0190*/  I2F.F64 R8, R8 ;  /* 0x0000000800087312 */ /* 0x008e620000201c00 */
[----:B------:R-:W-:Y:S05]  /*01a0*/  BRA.U !UP1, `(.L_x_17) ;  /* 0x0000000509987547 */ /* 0x000fea000b800000 */
[----:B------:R-:W2:Y:S01]  /*01b0*/  LDCU.64 UR6, c[0x0][0x398] ;  /* 0x00007300ff0677ac */ /* 0x000ea20008000a00 */
[----:B------:R-:W-:Y:S02]  /*01c0*/  IMAD.MOV.U32 R26, RZ, RZ, RZ ;  /* 0x000000ffff1a7224 */ /* 0x000fe400078e00ff */
[----:B------:R-:W-:Y:S01]  /*01d0*/  IMAD.MOV.U32 R10, RZ, RZ, -0x400000 ;  /* 0xffc00000ff0a7424 */ /* 0x000fe200078e00ff */
[----:B------:R-:W3:Y:S01]  /*01e0*/  LDCU.64 UR4, c[0x0][0x3a0] ;  /* 0x00007400ff0477ac */ /* 0x000ee20008000a00 */
[----:B------:R-:W-:Y:S01]  /*01f0*/  IMAD.MOV.U32 R11, RZ, RZ, 0x41dfffff ;  /* 0x41dfffffff0b7424 */ /* 0x000fe200078e00ff */
[----:B------:R-:W-:-:S06]  /*0200*/  ULOP3.LUT UR10, UR8, 0x7ffffff8, URZ, 0xc0, !UPT ;  /* 0x7ffffff8080a7892 */ /* 0x000fcc000f8ec0ff */
[----:B------:R-:W-:Y:S01]  /*0210*/  IMAD.U32 R2, RZ, RZ, UR10 ;  /* 0x0000000aff027e24 */ /* 0x000fe2000f8e00ff */
[----:B--2---:R-:W-:Y:S02]  /*0220*/  UIADD3 UR6, UP1, UPT, UR6, 0x20, URZ ;  /* 0x0000002006067890 */ /* 0x004fe4000ff3e0ff */
[----:B---3--:R-:W-:Y:S02]  /*0230*/  UIADD3 UR4, UP2, UPT, UR4, 0x20, URZ ;  /* 0x0000002004047890 */ /* 0x008fe4000ff5e0ff */
[----:B------:R-:W-:Y:S02]  /*0240*/  UIADD3.X UR7, UPT, UPT, URZ, UR7, URZ, UP1, !UPT ;  /* 0x00000007ff077290 */ /* 0x000fe40008ffe4ff */
[----:B------:R-:W-:Y:S01]  /*0250*/  IMAD.U32 R6, RZ, RZ, UR6 ;  /* 0x00000006ff067e24 */ /* 0x000fe2000f8e00ff */
[----:B------:R-:W-:Y:S01]  /*0260*/  UIADD3.X UR5, UPT, UPT, URZ, UR5, URZ, UP2, !UPT ;  /* 0x00000005ff057290 */ /* 0x000fe200097fe4ff */
[----:B------:R-:W-:Y:S02]  /*0270*/  IMAD.U32 R14, RZ, RZ, UR4 ;  /* 0x00000004ff0e7e24 */ /* 0x000fe4000f8e00ff */
[----:B------:R-:W-:-:S03]  /*0280*/  IMAD.U32 R7, RZ, RZ, UR7 ;  /* 0x00000007ff077e24 */ /* 0x000fc6000f8e00ff */
[----:B------:R-:W-:-:S07]  /*0290*/  IMAD.U32 R15, RZ, RZ, UR5 ;  /* 0x00000005ff0f7e24 */ /* 0x000fce000f8e00ff */
.L_x_18:
[----:B------:R-:W1:Y:S04]  /*02a0*/  LDG.E.64 R16, desc[UR12][R14.64+-0x20] ;  /* 0xffffe00c0e107981 */ /* 0x000e68000c1e1b00 */
[----:B------:R-:W0:Y:S04]  /*02b0*/  LDG.E.64 R12, desc[UR12][R6.64+-0x20] ;  /* 0xffffe00c060c7981 */ /* 0x000e28000c1e1b00 */
[----:B------:R-:W2:Y:S04]  /*02c0*/  LDG.E.64 R22, desc[UR12][R14.64+-0x18] ;  /* 0xffffe80c0e167981 */ /* 0x000ea8000c1e1b00 */
[----:B------:R-:W3:Y:S04]  /*02d0*/  LDG.E.64 R20, desc[UR12][R14.64+-0x8] ;  /* 0xfffff80c0e147981 */ /* 0x000ee8000c1e1b00 */
[----:B------:R-:W4:Y:S01]  /*02e0*/  LDG.E.64 R24, desc[UR12][R6.64+-0x10] ;  /* 0xfffff00c06187981 */ /* 0x000f22000c1e1b00 */
[----:B-1----:R-:W-:-:S02]  /*02f0*/  DADD R16, -R8, R16 ;  /* 0x0000000008107229 */ /* 0x002fc40000000110 */
[----:B0-----:R-:W-:-:S06]  /*0300*/  DADD R12, -R4, R12 ;  /* 0x00000000040c7229 */ /* 0x001fcc000000010c */
[----:B------:R-:W-:Y:S02]  /*0310*/  DMUL R18, R16, R16 ;  /* 0x0000001010127228 */ /* 0x000fe40000000000 */
[----:B------:R-:W5:Y:S06]  /*0320*/  LDG.E.64 R16, desc[UR12][R6.64+-0x18] ;  /* 0xffffe80c06107981 */ /* 0x000f6c000c1e1b00 */
[----:B------:R-:W-:Y:S01]  /*0330*/  DFMA R18, R12, R12, R18 ;  /* 0x0000000c0c12722b */ /* 0x000fe20000000012 */
[----:B------:R-:W5:Y:S07]  /*0340*/  LDG.E.64 R12, desc[UR12][R14.64+-0x10] ;  /* 0xfffff00c0e0c7981 */ /* 0x000f6e000c1e1b00 */
[----:B------:R-:W-:-:S06]  /*0350*/  DSETP.GEU.AND P3, PT, R18, R10, PT ;  /* 0x0000000a1200722a */ /* 0x000fcc0003f6e000 */
[----:B------:R-:W-:Y:S02]  /*0360*/  FSEL R10, R18, R10, !P3 ;  /* 0x0000000a120a7208 */ /* 0x000fe40005800000 */
[----:B------:R-:W-:Y:S02]  /*0370*/  FSEL R11, R19, R11, !P3 ;  /* 0x0000000b130b7208 */ /* 0x000fe40005800000 */
[----:B------:R-:W5:Y:S01]  /*0380*/  LDG.E.64 R18, desc[UR12][R6.64+-0x8] ;  /* 0xfffff80c06127981 */ /* 0x000f62000c1e1b00 */
[----:B--2---:R-:W-:-:S08]  /*0390*/  DADD R22, -R8, R22 ;  /* 0x0000000008167229 */ /* 0x004fd00000000116 */
[----:B------:R-:W-:Y:S02]  /*03a0*/  DMUL R22, R22, R22 ;  /* 0x0000001616167228 */ /* 0x000fe40000000000 */
[----:B---3--:R-:W-:Y:S02]  /*03b0*/  DADD R20, -R8, R20 ;  /* 0x0000000008147229 */ /* 0x008fe40000000114 */
[----:B----4-:R-:W-:-:S06]  /*03c0*/  DADD R24, -R4, R24 ;  /* 0x0000000004187229 */ /* 0x010fcc0000000118 */
[----:B------:R-:W-:Y:S02]  /*03d0*/  DMUL R20, R20, R20 ;  /* 0x0000001414147228 */ /* 0x000fe40000000000 */
[----:B-----5:R-:W-:Y:S02]  /*03e0*/  DADD R16, -R4, R16 ;  /* 0x0000000004107229 */ /* 0x020fe40000000110 */
[----:B------:R-:W-:-:S06]  /*03f0*/  DADD R12, -R8, R12 ;  /* 0x00000000080c7229 */ /* 0x000fcc000000010c */
[----:B------:R-:W-:Y:S02]  /*0400*/  DFMA R22, R16, R16, R22 ;  /* 0x000000101016722b */ /* 0x000fe40000000016 */
[----:B------:R-:W2:Y:S01]  /*0410*/  LDG.E.64 R16, desc[UR12][R14.64] ;  /* 0x0000000c0e107981 */ /* 0x000ea2000c1e1b00 */
[----:B------:R-:W-:-:S05]  /*0420*/  DMUL R12, R12, R12 ;  /* 0x0000000c0c0c7228 */ /* 0x000fca0000000000 */
[----:B------:R-:W-:Y:S02]  /*0430*/  DSETP.GEU.AND P4, PT, R22, R10, PT ;  /* 0x0000000a1600722a */ /* 0x000fe40003f8e000 */
[----:B------:R-:W-:-:S04]  /*0440*/  DADD R18, -R4, R18 ;  /* 0x0000000004127229 */ /* 0x000fc80000000112 */
[----:B------:R-:W-:Y:S01]  /*0450*/  FSEL R10, R22, R10, !P4 ;  /* 0x0000000a160a7208 */ /* 0x000fe20006000000 */
[----:B------:R-:W-:Y:S01]  /*0460*/  DFMA R24, R24, R24, R12 ;  /* 0x000000181818722b */ /* 0x000fe2000000000c */
[----:B------:R-:W-:Y:S01]  /*0470*/  FSEL R11, R23, R11, !P4 ;  /* 0x0000000b170b7208 */ /* 0x000fe20006000000 */
[----:B------:R-:W3:Y:S04]  /*0480*/  LDG.E.64 R12, desc[UR12][R14.64+0x8] ;  /* 0x0000080c0e0c7981 */ /* 0x000ee8000c1e1b00 */
[----:B------:R-:W4:Y:S01]  /*0490*/  LDG.E.64 R22, desc[UR12][R6.64] ;  /* 0x0000000c06167981 */ /* 0x000f22000c1e1b00 */
[----:B------:R-:W-:-:S03]  /*04a0*/  DFMA R20, R18, R18, R20 ;  /* 0x000000121214722b */ /* 0x000fc60000000014 */
[----:B------:R-:W5:Y:S01]  /*04b0*/  LDG.E.64 R18, desc[UR12][R6.64+0x8] ;  /* 0x0000080c06127981 */ /* 0x000f62000c1e1b00 */
[----:B------:R-:W-:-:S06]  /*04c0*/  DSETP.GEU.AND P5, PT, R24, R10, PT ;  /* 0x0000000a1800722a */ /* 0x000fcc0003fae000 */
[----:B------:R-:W-:Y:S02]  /*04d0*/  FSEL R10, R24, R10, !P5 ;  /* 0x0000000a180a7208 */ /* 0x000fe40006800000 */
[----:B------:R-:W-:Y:S02]  /*04e0*/  FSEL R11, R25, R11, !P5 ;  /* 0x0000000b190b7208 */ /* 0x000fe40006800000 */
[----:B------:R-:W5:Y:S04]  /*04f0*/  LDG.E.64 R24, desc[UR12][R14.64+0x10] ;  /* 0x0000100c0e187981 */ /* 0x000f68000c1e1b00 */
[----:B------:R-:W-:-:S06]  /*0500*/  DSETP.GEU.AND P6, PT, R20, R10, PT ;  /* 0x0000000a1400722a */ /* 0x000fcc0003fce000 */
[----:B------:R-:W-:Y:S02]  /*0510*/  FSEL R10, R20, R10, !P6 ;  /* 0x0000000a140a7208 */ /* 0x000fe40007000000 */
[----:B------:R-:W-:Y:S02]  /*0520*/  FSEL R11, R21, R11, !P6 ;  /* 0x0000000b150b7208 */ /* 0x000fe40007000000 */
[----:B------:R-:W5:Y:S01]  /*0530*/  LDG.E.64 R20, desc[UR12][R6.64+0x10] ;  /* 0x0000100c06147981 */ /* 0x000f62000c1e1b00 */
[----:B--2---:R-:W-:-:S08]  /*0540*/  DADD R16, -R8, R16 ;  /* 0x0000000008107229 */ /* 0x004fd00000000110 */
[----:B------:R-:W-:Y:S02]  /*0550*/  DMUL R16, R16, R16 ;  /* 0x0000001010107228 */ /* 0x000fe40000000000 */
[----:B---3--:R-:W-:Y:S02]  /*0560*/  DADD R12, -R8, R12 ;  /* 0x00000000080c7229 */ /* 0x008fe4000000010c */
[C---:B----4-:R-:W-:Y:S02]  /*0570*/  DADD R22, -R4.reuse, R22 ;  /* 0x0000000004167229 */ /* 0x050fe40000000116 */
[----:B-----5:R-:W-:-:S04]  /*0580*/  DADD R18, -R4, R18 ;  /* 0x0000000004127229 */ /* 0x020fc80000000112 */
[----:B------:R-:W-:Y:S02]  /*0590*/  DMUL R12, R12, R12 ;  /* 0x0000000c0c0c7228 */ /* 0x000fe40000000000 */
[----:B------:R-:W-:Y:S01]  /*05a0*/  DFMA R22, R22, R22, R16 ;  /* 0x000000161616722b */ /* 0x000fe20000000010 */
[----:B------:R-:W2:Y:S05]  /*05b0*/  LDG.E.64 R16, desc[UR12][R14.64+0x18] ;  /* 0x0000180c0e107981 */ /* 0x000eaa000c1e1b00 */
[----:B------:R-:W-:Y:S01]  /*05c0*/  DFMA R12, R18, R18, R12 ;  /* 0x00000012120c722b */ /* 0x000fe2000000000c */
[----:B------:R0:W3:Y:S01]  /*05d0*/  LDG.E.64 R18, desc[UR12][R6.64+0x18] ;  /* 0x0000180c06127981 */ /* 0x0000e2000c1e1b00 */
[----:B------:R-:W-:-:S02]  /*05e0*/  DSETP.GEU.AND P2, PT, R22, R10, PT ;  /* 0x0000000a1600722a */ /* 0x000fc40003f4e000 */
[----:B------:R-:W-:-:S04]  /*05f0*/  DADD R24, -R8, R24 ;  /* 0x0000000008187229 */ /* 0x000fc80000000118 */
[----:B------:R-:W-:Y:S02]  /*0600*/  FSEL R10, R22, R10, !P2 ;  /* 0x0000000a160a7208 */ /* 0x000fe40005000000 */
[----:B------:R-:W-:Y:S02]  /*0610*/  FSEL R11, R23, R11, !P2 ;  /* 0x0000000b170b7208 */ /* 0x000fe40005000000 */
[----:B------:R-:W-:Y:S02]  /*0620*/  DMUL R24, R24, R24 ;  /* 0x0000001818187228 */ /* 0x000fe40000000000 */
[----:B------:R-:W-:Y:S02]  /*0630*/  DADD R20, -R4, R20 ;  /* 0x0000000004147229 */ /* 0x000fe40000000114 */
[----:B------:R-:W-:-:S06]  /*0640*/  DSETP.GEU.AND P1, PT, R12, R10, PT ;  /* 0x0000000a0c00722a */ /* 0x000fcc0003f2e000 */
[----:B------:R-:W-:Y:S01]  /*0650*/  DFMA R24, R20, R20, R24 ;  /* 0x000000141418722b */ /* 0x000fe20000000018 */
[----:B------:R-:W-:Y:S02]  /*0660*/  FSEL R10, R12, R10, !P1 ;  /* 0x0000000a0c0a7208 */ /* 0x000fe40004800000 */
[----:B------:R-:W-:-:S06]  /*0670*/  FSEL R11, R13, R11, !P1 ;  /* 0x0000000b0d0b7208 */ /* 0x000fcc0004800000 */
[----:B------:R-:W-:Y:S01]  /*0680*/  DSETP.GEU.AND P0, PT, R24, R10, PT ;  /* 0x0000000a1800722a */ /* 0x000fe20003f0e000 */
[----:B------:R-:W-:-:S05]  /*0690*/  SEL R3, R26, R3, !P3 ;  /* 0x000000031a037207 */ /* 0x000fca0005800000 */
[----:B------:R-:W-:Y:S02]  /*06a0*/  FSEL R10, R24, R10, !P0 ;  /* 0x0000000a180a7208 */ /* 0x000fe40004000000 */
[----:B------:R-:W-:Y:S01]  /*06b0*/  FSEL R11, R25, R11, !P0 ;  /* 0x0000000b190b7208 */ /* 0x000fe20004000000 */
[C---:B------:R-:W-:Y:S02]  /*06c0*/  @!P4 VIADD R3, R26.reuse, 0x1 ;  /* 0x000000011a03c836 */ /* 0x040fe40000000000 */
[C---:B------:R-:W-:Y:S01]  /*06d0*/  @!P5 VIADD R3, R26.reuse, 0x2 ;  /* 0x000000021a03d836 */ /* 0x040fe20000000000 */
[C---:B------:R-:W-:Y:S01]  /*06e0*/  @!P6 IADD3 R3, PT, PT, R26.reuse, 0x3, RZ ;  /* 0x000000031a03e810 */ /* 0x040fe20007ffe0ff */
[C---:B------:R-:W-:Y:S02]  /*06f0*/  @!P2 VIADD R3, R26.reuse, 0x4 ;  /* 0x000000041a03a836 */ /* 0x040fe40000000000 */
[C---:B------:R-:W-:Y:S02]  /*0700*/  @!P1 VIADD R3, R26.reuse, 0x5 ;  /* 0x000000051a039836 */ /* 0x040fe40000000000 */
[----:B------:R-:W-:Y:S01]  /*0710*/  @!P0 VIADD R3, R26, 0x6 ;  /* 0x000000061a038836 */ /* 0x000fe20000000000 */
[----:B0-----:R-:W-:-:S02]  /*0720*/  IADD3 R6, P1, PT, R6, 0x40, RZ ;  /* 0x0000004006067810 */ /* 0x001fc40007f3e0ff */
[----:B------:R-:W-:-:S03]  /*0730*/  IADD3 R14, P2, PT, R14, 0x40, RZ ;  /* 0x000000400e0e7810 */ /* 0x000fc60007f5e0ff */
[----:B------:R-:W-:Y:S02]  /*0740*/  IMAD.X R7, RZ, RZ, R7, P1 ;  /* 0x000000ffff077224 */ /* 0x000fe400008e0607 */
[----:B------:R-:W-:Y:S01]  /*0750*/  IMAD.X R15, RZ, RZ, R15, P2 ;  /* 0x000000ffff0f7224 */ /* 0x000fe200010e060f */
[----:B--2---:R-:W-:Y:S02]  /*0760*/  DADD R16, -R8, R16 ;  /* 0x0000000008107229 */ /* 0x004fe40000000110 */
[----:B---3--:R-:W-:-:S06]  /*0770*/  DADD R18, -R4, R18 ;  /* 0x0000000004127229 */ /* 0x008fcc0000000112 */
[----:B------:R-:W-:-:S08]  /*0780*/  DMUL R12, R16, R16 ;  /* 0x00000010100c7228 */ /* 0x000fd00000000000 */
[----:B------:R-:W-:-:S08]  /*0790*/  DFMA R12, R18, R18, R12 ;  /* 0x00000012120c722b */ /* 0x000fd0000000000c */
[----:B------:R-:W-:-:S14]  /*07a0*/  DSETP.GEU.AND P3, PT, R12, R10, PT ;  /* 0x0000000a0c00722a */ /* 0x000fdc0003f6e000 */
[C---:B------:R-:W-:Y:S02]  /*07b0*/  @!P3 VIADD R3, R26.reuse, 0x7 ;  /* 0x000000071a03b836 */ /* 0x040fe40000000000 */
[----:B------:R-:W-:-:S05]  /*07c0*/  VIADD R26, R26, 0x8 ;  /* 0x000000081a1a7836 */ /* 0x000fca0000000000 */
[----:B------:R-:W-:Y:S02]  /*07d0*/  ISETP.NE.AND P0, PT, R26, R2, PT ;  /* 0x000000021a00720c */ /* 0x000fe40003f05270 */
[----:B------:R-:W-:Y:S02]  /*07e0*/  FSEL R10, R12, R10, !P3 ;  /* 0x0000000a0c0a7208 */ /* 0x000fe40005800000 */
[----:B------:R-:W-:-:S09]  /*07f0*/  FSEL R11, R13, R11, !P3 ;  /* 0x0000000b0d0b7208 */ /* 0x000fd20005800000 */
[----:B------:R-:W-:Y:S05]  /*0800*/  @P0 BRA `(.L_x_18) ;  /* 0xfffffff800a40947 */ /* 0x000fea000383ffff */
.L_x_17:
[----:B------:R-:W-:Y:S05]  /*0810*/  BRA.U !UP0, `(.L_x_16) ;  /* 0x0000000508707547 */ /* 0x000fea000b800000 */
[----:B------:R-:W-:Y:S02]  /*0820*/  UISETP.GE.U32.AND UP0, UPT, UR9, 0x4, UPT ;  /* 0x000000040900788c */ /* 0x000fe4000bf06070 */
[----:B------:R-:W-:-:S04]  /*0830*/  ULOP3.LUT UR5, UR8, 0x3, URZ, 0xc0, !UPT ;  /* 0x0000000308057892 */ /* 0x000fc8000f8ec0ff */
[----:B------:R-:W-:-:S03]  /*0840*/  UISETP.NE.AND UP1, UPT, UR5, URZ, UPT ;  /* 0x000000ff0500728c */ /* 0x000fc6000bf25270 */
[----:B------:R-:W-:Y:S08]  /*0850*/  BRA.U !UP0, `(.L_x_19) ;  /* 0x0000000108b47547 */ /* 0x000ff0000b800000 */
[----:B------:R-:W2:Y:S08]  /*0860*/  LDC.64 R28, c[0x0][0x3a0] ;  /* 0x0000e800ff1c7b82 */ /* 0x000eb00000000a00 */
[----:B------:R-:W3:Y:S01]  /*0870*/  LDC.64 R26, c[0x0][0x398] ;  /* 0x0000e600ff1a7b82 */ /* 0x000ee20000000a00 */
[----:B--2---:R-:W-:-:S05]  /*0880*/  IMAD.WIDE.U32 R28, R2, 0x8, R28 ;  /* 0x00000008021c7825 */ /* 0x004fca00078e001c */
[----:B------:R-:W1:Y:S01]  /*0890*/  LDG.E.64 R24, desc[UR12][R28.64] ;  /* 0x0000000c1c187981 */ /* 0x000e62000c1e1b00 */
[----:B---3--:R-:W-:-:S03]  /*08a0*/  IMAD.WIDE.U32 R26, R2, 0x8, R26 ;  /* 0x00000008021a7825 */ /* 0x008fc600078e001a */
[----:B------:R-:W2:Y:S04]  /*08b0*/  LDG.E.64 R22, desc[UR12][R28.64+0x8] ;  /* 0x0000080c1c167981 */ /* 0x000ea8000c1e1b00 */
[----:B------:R-:W0:Y:S04]  /*08c0*/  LDG.E.64 R20, desc[UR12][R26.64] ;  /* 0x0000000c1a147981 */ /* 0x000e28000c1e1b00 */
[----:B------:R-:W3:Y:S04]  /*08d0*/  LDG.E.64 R6, desc[UR12][R26.64+0x8] ;  /* 0x0000080c1a067981 */ /* 0x000ee8000c1e1b00 */
[----:B------:R-:W4:Y:S04]  /*08e0*/  LDG.E.64 R16, desc[UR12][R28.64+0x10] ;  /* 0x0000100c1c107981 */ /* 0x000f28000c1e1b00 */
[----:B------:R-:W5:Y:S04]  /*08f0*/  LDG.E.64 R18, desc[UR12][R26.64+0x10] ;  /* 0x0000100c1a127981 */ /* 0x000f68000c1e1b00 */
[----:B------:R-:W5:Y:S04]  /*0900*/  LDG.E.64 R12, desc[UR12][R28.64+0x18] ;  /* 0x0000180c1c0c7981 */ /* 0x000f68000c1e1b00 */
[----:B------:R-:W5:Y:S01]  /*0910*/  LDG.E.64 R14, desc[UR12][R26.64+0x18] ;  /* 0x0000180c1a0e7981 */ /* 0x000f62000c1e1b00 */
[----:B-1----:R-:W-:-:S02]  /*0920*/  DADD R24, -R8, R24 ;  /* 0x0000000008187229 */ /* 0x002fc40000000118 */
[----:B--2---:R-:W-:Y:S02]  /*0930*/  DADD R22, -R8, R22 ;  /* 0x0000000008167229 */ /* 0x004fe40000000116 */
[----:B0-----:R-:W-:-:S04]  /*0940*/  DADD R20, -R4, R20 ;  /* 0x0000000004147229 */ /* 0x001fc80000000114 */
[----:B------:R-:W-:Y:S02]  /*0950*/  DMUL R24, R24, R24 ;  /* 0x0000001818187228 */ /* 0x000fe40000000000 */
[----:B---3--:R-:W-:Y:S02]  /*0960*/  DADD R6, -R4, R6 ;  /* 0x0000000004067229 */ /* 0x008fe40000000106 */
[----:B------:R-:W-:-:S04]  /*0970*/  DMUL R22, R22, R22 ;  /* 0x0000001616167228 */ /* 0x000fc80000000000 */
[----:B------:R-:W-:Y:S02]  /*0980*/  DFMA R24, R20, R20, R24 ;  /* 0x000000141418722b */ /* 0x000fe40000000018 */
[----:B----4-:R-:W-:Y:S02]  /*0990*/  DADD R16, -R8, R16 ;  /* 0x0000000008107229 */ /* 0x010fe40000000110 */
[----:B------:R-:W-:-:S04]  /*09a0*/  DFMA R6, R6, R6, R22 ;  /* 0x000000060606722b */ /* 0x000fc80000000016 */
[----:B------:R-:W-:Y:S02]  /*09b0*/  DSETP.GEU.AND P0, PT, R24, R10, PT ;  /* 0x0000000a1800722a */ /* 0x000fe40003f0e000 */
[----:B-----5:R-:W-:Y:S02]  /*09c0*/  DADD R18, -R4, R18 ;  /* 0x0000000004127229 */ /* 0x020fe40000000112 */
[----:B------:R-:W-:Y:S02]  /*09d0*/  DMUL R16, R16, R16 ;  /* 0x0000001010107228 */ /* 0x000fe40000000000 */
[----:B------:R-:W-:Y:S02]  /*09e0*/  FSEL R10, R24, R10, !P0 ;  /* 0x0000000a180a7208 */ /* 0x000fe40004000000 */
[----:B------:R-:W-:Y:S01]  /*09f0*/  FSEL R11, R25, R11, !P0 ;  /* 0x0000000b190b7208 */ /* 0x000fe20004000000 */
[----:B------:R-:W-:-:S05]  /*0a00*/  DADD R12, -R8, R12 ;  /* 0x00000000080c7229 */ /* 0x000fca000000010c */
[----:B------:R-:W-:Y:S02]  /*0a10*/  DSETP.GEU.AND P1, PT, R6, R10, PT ;  /* 0x0000000a0600722a */ /* 0x000fe40003f2e000 */
[----:B------:R-:W-:Y:S02]  /*0a20*/  DFMA R16, R18, R18, R16 ;  /* 0x000000121210722b */ /* 0x000fe40000000010 */
[----:B------:R-:W-:Y:S02]  /*0a30*/  DADD R14, -R4, R14 ;  /* 0x00000000040e7229 */ /* 0x000fe4000000010e */
[----:B------:R-:W-:Y:S02]  /*0a40*/  FSEL R6, R6, R10, !P1 ;  /* 0x0000000a06067208 */ /* 0x000fe40004800000 */
[----:B------:R-:W-:Y:S01]  /*0a50*/  FSEL R7, R7, R11, !P1 ;  /* 0x0000000b07077208 */ /* 0x000fe20004800000 */
[----:B------:R-:W-:-:S05]  /*0a60*/  DMUL R12, R12, R12 ;  /* 0x0000000c0c0c7228 */ /* 0x000fca0000000000 */
[----:B------:R-:W-:-:S03]  /*0a70*/  DSETP.GEU.AND P2, PT, R16, R6, PT ;  /* 0x000000061000722a */ /* 0x000fc60003f4e000 */
[----:B------:R-:W-:-:S03]  /*0a80*/  DFMA R12, R14, R14, R12 ;  /* 0x0000000e0e0c722b */ /* 0x000fc6000000000c */
[----:B------:R-:W-:Y:S02]  /*0a90*/  FSEL R6, R16, R6, !P2 ;  /* 0x0000000610067208 */ /* 0x000fe40005000000 */
[----:B------:R-:W-:-:S06]  /*0aa0*/  FSEL R7, R17, R7, !P2 ;  /* 0x0000000711077208 */ /* 0x000fcc0005000000 */
[----:B------:R-:W-:Y:S01]  /*0ab0*/  DSETP.GEU.AND P3, PT, R12, R6, PT ;  /* 0x000000060c00722a */ /* 0x000fe20003f6e000 */
[C---:B------:R-:W-:Y:S02]  /*0ac0*/  SEL R3, R2.reuse, R3, !P0 ;  /* 0x0000000302037207 */ /* 0x040fe40004000000 */
[C---:B------:R-:W-:Y:S01]  /*0ad0*/  @!P1 IADD3 R3, PT, PT, R2.reuse, 0x1, RZ ;  /* 0x0000000102039810 */ /* 0x040fe20007ffe0ff */
[----:B------:R-:W-:Y:S02]  /*0ae0*/  @!P2 VIADD R3, R2, 0x2 ;  /* 0x000000020203a836 */ /* 0x000fe40000000000 */
[----:B------:R-:W-:Y:S02]  /*0af0*/  FSEL R10, R12, R6, !P3 ;  /* 0x000000060c0a7208 */ /* 0x000fe40005800000 */
[----:B------:R-:W-:-:S06]  /*0b00*/  FSEL R11, R13, R7, !P3 ;  /* 0x000000070d0b7208 */ /* 0x000fcc0005800000 */
[C---:B------:R-:W-:Y:S02]  /*0b10*/  @!P3 VIADD R3, R2.reuse, 0x3 ;  /* 0x000000030203b836 */ /* 0x040fe40000000000 */
[----:B------:R-:W-:-:S07]  /*0b20*/  VIADD R2, R2, 0x4 ;  /* 0x0000000402027836 */ /* 0x000fce0000000000 */
.L_x_19:
[----:B------:R-:W-:Y:S05]  /*0b30*/  BRA.U !UP1, `(.L_x_16) ;  /* 0x0000000109a87547 */ /* 0x000fea000b800000 */
[----:B------:R-:W-:Y:S02]  /*0b40*/  UISETP.NE.AND UP0, UPT, UR5, 0x1, UPT ;  /* 0x000000010500788c */ /* 0x000fe4000bf05270 */
[----:B------:R-:W-:-:S04]  /*0b50*/  ULOP3.LUT UR4, UR8, 0x1, URZ, 0xc0, !UPT ;  /* 0x0000000108047892 */ /* 0x000fc8000f8ec0ff */
[----:B------:R-:W-:-:S03]  /*0b60*/  UISETP.NE.U32.AND UP1, UPT, UR4, 0x1, UPT ;  /* 0x000000010400788c */ /* 0x000fc6000bf25070 */
        /* <DEDUP_REMOVED lines=8> */
[----:B------:R-:W3:Y:S01]  /*0bf0*/  LDG.E.64 R6, desc[UR12][R12.64+0x8] ;  /* 0x0000080c0c067981 */ /* 0x000ee2000c1e1b00 */
[C---:B-1----:R-:W-:Y:S02]  /*0c00*/  DADD R18, -R8.reuse, R18 ;  /* 0x0000000008127229 */ /* 0x042fe40000000112 */
[----:B--2---:R-:W-:-:S02]  /*0c10*/  DADD R20, -R8, R20 ;  /* 0x0000000008147229 */ /* 0x004fc40000000114 */
[----:B0-----:R-:W-:-:S04]  /*0c20*/  DADD R14, -R4, R14 ;  /* 0x00000000040e7229 */ /* 0x001fc8000000010e */
[----:B------:R-:W-:Y:S02]  /*0c30*/  DMUL R18, R18, R18 ;  /* 0x0000001212127228 */ /* 0x000fe40000000000 */
[----:B---3--:R-:W-:Y:S02]  /*0c40*/  DADD R6, -R4, R6 ;  /* 0x0000000004067229 */ /* 0x008fe40000000106 */
[----:B------:R-:W-:-:S04]  /*0c50*/  DMUL R20, R20, R20 ;  /* 0x0000001414147228 */ /* 0x000fc80000000000 */
[----:B------:R-:W-:-:S04]  /*0c60*/  DFMA R18, R14, R14, R18 ;  /* 0x0000000e0e12722b */ /* 0x000fc80000000012 */
[----:B------:R-:W-:-:S04]  /*0c70*/  DFMA R20, R6, R6, R20 ;  /* 0x000000060614722b */ /* 0x000fc80000000014 */
[----:B------:R-:W-:-:S06]  /*0c80*/  DSETP.GEU.AND P0, PT, R18, R10, PT ;  /* 0x0000000a1200722a */ /* 0x000fcc0003f0e000 */
[----:B------:R-:W-:Y:S02]  /*0c90*/  FSEL R6, R18, R10, !P0 ;  /* 0x0000000a12067208 */ /* 0x000fe40004000000 */
[----:B------:R-:W-:-:S06]  /*0ca0*/  FSEL R7, R19, R11, !P0 ;  /* 0x0000000b13077208 */ /* 0x000fcc0004000000 */
[----:B------:R-:W-:Y:S01]  /*0cb0*/  DSETP.GEU.AND P1, PT, R20, R6, PT ;  /* 0x000000061400722a */ /* 0x000fe20003f2e000 */
[----:B------:R-:W-:-:S05]  /*0cc0*/  SEL R3, R2, R3, !P0 ;  /* 0x0000000302037207 */ /* 0x000fca0004000000 */
[----:B------:R-:W-:Y:S02]  /*0cd0*/  FSEL R10, R20, R6, !P1 ;  /* 0x00000006140a7208 */ /* 0x000fe40004800000 */
[----:B------:R-:W-:-:S06]  /*0ce0*/  FSEL R11, R21, R7, !P1 ;  /* 0x00000007150b7208 */ /* 0x000fcc0004800000 */
[C---:B------:R-:W-:Y:S02]  /*0cf0*/  @!P1 VIADD R3, R2.reuse, 0x1 ;  /* 0x0000000102039836 */ /* 0x040fe40000000000 */
[----:B------:R-:W-:-:S07]  /*0d00*/  VIADD R2, R2, 0x2 ;  /* 0x0000000202027836 */ /* 0x000fce0000000000 */
.L_x_20:
[----:B------:R-:W-:Y:S05]  /*0d10*/  BRA.U UP1, `(.L_x_16) ;  /* 0x0000000101307547 */ /* 0x000fea000b800000 */
[----:B------:R-:W2:Y:S08]  /*0d20*/  LDC.64 R12, c[0x0][0x3a0] ;  /* 0x0000e800ff0c7b82 */ /* 0x000eb00000000a00 */
[----:B------:R-:W3:Y:S01]  /*0d30*/  LDC.64 R6, c[0x0][0x398] ;  /* 0x0000e600ff067b82 */ /* 0x000ee20000000a00 */
[----:B--2---:R-:W-:-:S06]  /*0d40*/  IMAD.WIDE.U32 R12, R2, 0x8, R12 ;  /* 0x00000008020c7825 */ /* 0x004fcc00078e000c */
[----:B------:R-:W1:Y:S01]  /*0d50*/  LDG.E.64 R12, desc[UR12][R12.64] ;  /* 0x0000000c0c0c7981 */ /* 0x000e62000c1e1b00 */
[----:B---3--:R-:W-:-:S06]  /*0d60*/  IMAD.WIDE.U32 R6, R2, 0x8, R6 ;  /* 0x0000000802067825 */ /* 0x008fcc00078e0006 */
[----:B------:R-:W0:Y:S01]  /*0d70*/  LDG.E.64 R6, desc[UR12][R6.64] ;  /* 0x0000000c06067981 */ /* 0x000e22000c1e1b00 */
[----:B-1----:R-:W-:Y:S02]  /*0d80*/  DADD R8, -R8, R12 ;  /* 0x0000000008087229 */ /* 0x002fe4000000010c */
[----:B0-----:R-:W-:-:S06]  /*0d90*/  DADD R4, -R4, R6 ;  /* 0x0000000004047229 */ /* 0x001fcc0000000106 */
[----:B------:R-:W-:-:S08]  /*0da0*/  DMUL R8, R8, R8 ;  /* 0x0000000808087228 */ /* 0x000fd00000000000 */
[----:B------:R-:W-:-:S08]  /*0db0*/  DFMA R8, R4, R4, R8 ;  /* 0x000000040408722b */ /* 0x000fd00000000008 */
[----:B------:R-:W-:-:S06]  /*0dc0*/  DSETP.GEU.AND P0, PT, R8, R10, PT ;  /* 0x0000000a0800722a */ /* 0x000fcc0003f0e000 */
[----:B------:R-:W-:-:S08]  /*0dd0*/  SEL R3, R2, R3, !P0 ;  /* 0x0000000302037207 */ /* 0x000fd00004000000 */
.L_x_16:
[----:B0-----:R-:W0:Y:S02]  /*0de0*/  LDC.64 R4, c[0x0][0x390] ;  /* 0x0000e400ff047b82 */ /* 0x001e240000000a00 */
[----:B0-----:R-:W-:-:S05]  /*0df0*/  IMAD.WIDE R4, R0, 0x4, R4 ;  /* 0x0000000400047825 */ /* 0x001fca00078e0204 */
[----:B------:R-:W-:Y:S01]  /*0e00*/  STG.E desc[UR12][R4.64], R3 ;  /* 0x0000000304007986 */ /* 0x000fe2000c10190c */
[----:B------:R-:W-:Y:S05]  /*0e10*/  EXIT ;  /* 0x000000000000794d */ /* 0x000fea0003800000 */
.L_x_21:
        /* <DEDUP_REMOVED lines=14> */
.L_x_26:


//--------------------- .nv.shared.reserved.0     --------------------------
	.section	.nv.shared.reserved.0,"aw",@nobits
	.weak		__nv_reservedSMEM_offset_0_alias
	.size		__nv_reservedSMEM_offset_0_alias, 0, 64
	.other		__nv_reservedSMEM_offset_0_alias,@"STO_CUDA_RESERVED_SHARED STV_DEFAULT"
__nv_reservedSMEM_offset_0_alias:
	.zero		0
	.zero		64


//--------------------- .nv.constant0._Z16computeCentroidsiPdS_PiS_S_ --------------------------
	.section	.nv.constant0._Z16computeCentroidsiPdS_PiS_S_,"a",@progbits
	.sectionflags	@""
	.align	4
.nv.constant0._Z16computeCentroidsiPdS_PiS_S_:
	.zero		944


//--------------------- .nv.constant0._Z12updateKernelPiS_S_iiPdS0_S_ --------------------------
	.section	.nv.constant0._Z12updateKernelPiS_S_iiPdS0_S_,"a",@progbits
	.sectionflags	@""
	.align	4
.nv.constant0._Z12updateKernelPiS_S_iiPdS0_S_:
	.zero		952


//--------------------- .nv.constant0._Z20check_cluster_changePdS_S_S_PbS0_i --------------------------
	.section	.nv.constant0._Z20check_cluster_changePdS_S_S_PbS0_i,"a",@progbits
	.sectionflags	@""
	.align	4
.nv.constant0._Z20check_cluster_changePdS_S_S_PbS0_i:
	.zero		948


//--------------------- .nv.constant0._Z12assignKernelPiS_S_PdS0_ii --------------------------
	.section	.nv.constant0._Z12assignKernelPiS_S_PdS0_ii,"a",@progbits
	.sectionflags	@""
	.align	4
.nv.constant0._Z12assignKernelPiS_S_PdS0_ii:
	.zero		944


//--------------------- SYMBOLS --------------------------

	.type		.nv.reservedSmem.offset0,@object
	.size		.nv.reservedSmem.offset0,0x4
